	.target	sm_90a

	.elftype	@"ET_EXEC"


//--------------------- .note.nv.tkinfo           --------------------------
	.section	.note.nv.tkinfo,"",@"SHT_NOTE"
	.sectionflags	@"SHF_NOTE_NV_TKINFO"
	.tkinfo
        /*0018*/ 	.word	0x00000002
        /*0030*/ 	.string	""
        /*0030*/ 	.string	"ptxas"
        /*0030*/ 	.string	"Cuda compilation tools, release 13.0, V13.0.88"
        /*0030*/ 	.string	"Build cuda_13.0.r13.0/compiler.36424714_0"
        /*0030*/ 	.string	"-arch sm_90a -m 64 "



//--------------------- .note.nv.cuinfo           --------------------------
	.section	.note.nv.cuinfo,"",@"SHT_NOTE"
	.sectionflags	@"SHF_NOTE_NV_CUINFO"
        /*0018*/ 	.short	0x0002
        /*001a*/ 	.short	0x005a
        /*001c*/ 	.short	0x0082
	.zero		2


//--------------------- .nv.info                  --------------------------
	.section	.nv.info,"",@"SHT_CUDA_INFO"
	.align	4


	//----- nvinfo : EIATTR_REGCOUNT
	.align		4
        /*0000*/ 	.byte	0x04, 0x2f
        /*0002*/ 	.short	(.L_15 - .L_14)
	.align		4
.L_14:
        /*0004*/ 	.word	index@(_ZN7cutlass13device_kernelINS_4gemm6kernel13GemmUniversalIN4cute5tupleIJiiiiEEENS1_10collective13CollectiveMmaINS1_34MainloopSm90TmaGmmaWarpSpecializedILi5ENS5_IJNS4_1CILi1EEENSA_ILi2EEESB_EEENS1_35KernelTmaWarpSpecializedCooperativeEEENS5_IJNSA_ILi128EEESG_SG_EEENS_6half_tENS5_IJlSB_lEEESI_SJ_NS4_8TiledMMAINS4_8MMA_AtomIJNS4_4SM904GMMA26MMA_64x128x16_F32F16F16_SSILNSN_5MajorE0ELSP_0ELNSN_7ScaleInE1ELSQ_1EEEEEENS4_6LayoutINS5_IJSC_SB_SB_EEENS5_IJSB_NSA_ILi0EEESV_EEEEENS5_IJNS4_10UnderscoreESY_SY_EEEEENS4_23SM90_TMA_LOAD_MULTICASTENS4_14ComposedLayoutINS4_7SwizzleILi3ELi4ELi3EEENS4_18smem_ptr_flag_bitsILi16EEENST_INS5_IJNSA_ILi8EEENSA_ILi64EEEEEENS5_IJS18_SB_EEEEEEEvNS4_8identityENS4_13SM90_TMA_LOADES1C_vS1D_EENS_8epilogue10collective6detail29Sm90TmaWarpSpecializedAdapterINS1H_15DefaultEpilogueISI_SJ_SJ_NS1G_6thread17LinearCombinationISI_Li1EffLNS1L_9ScaleType4KindE0ELNS_15FloatRoundStyleE2ESI_EENS1_15EpilogueDefaultEEEEEvvEEEEvNT_6ParamsE)
        /*0008*/ 	.word	0x000000a8


	//----- nvinfo : EIATTR_FRAME_SIZE
	.align		4
.L_15:
        /*000c*/ 	.byte	0x04, 0x11
        /*000e*/ 	.short	(.L_17 - .L_16)
	.align		4
.L_16:
        /*0010*/ 	.word	index@(_ZN7cutlass13device_kernelINS_4gemm6kernel13GemmUniversalIN4cute5tupleIJiiiiEEENS1_10collective13CollectiveMmaINS1_34MainloopSm90TmaGmmaWarpSpecializedILi5ENS5_IJNS4_1CILi1EEENSA_ILi2EEESB_EEENS1_35KernelTmaWarpSpecializedCooperativeEEENS5_IJNSA_ILi128EEESG_SG_EEENS_6half_tENS5_IJlSB_lEEESI_SJ_NS4_8TiledMMAINS4_8MMA_AtomIJNS4_4SM904GMMA26MMA_64x128x16_F32F16F16_SSILNSN_5MajorE0ELSP_0ELNSN_7ScaleInE1ELSQ_1EEEEEENS4_6LayoutINS5_IJSC_SB_SB_EEENS5_IJSB_NSA_ILi0EEESV_EEEEENS5_IJNS4_10UnderscoreESY_SY_EEEEENS4_23SM90_TMA_LOAD_MULTICASTENS4_14ComposedLayoutINS4_7SwizzleILi3ELi4ELi3EEENS4_18smem_ptr_flag_bitsILi16EEENST_INS5_IJNSA_ILi8EEENSA_ILi64EEEEEENS5_IJS18_SB_EEEEEEEvNS4_8identityENS4_13SM90_TMA_LOADES1C_vS1D_EENS_8epilogue10collective6detail29Sm90TmaWarpSpecializedAdapterINS1H_15DefaultEpilogueISI_SJ_SJ_NS1G_6thread17LinearCombinationISI_Li1EffLNS1L_9ScaleType4KindE0ELNS_15FloatRoundStyleE2ESI_EENS1_15EpilogueDefaultEEEEEvvEEEEvNT_6ParamsE)
        /*0014*/ 	.word	0x00000000


	//----- nvinfo : EIATTR_MIN_STACK_SIZE
	.align		4
.L_17:
        /*0018*/ 	.byte	0x04, 0x12
        /*001a*/ 	.short	(.L_19 - .L_18)
	.align		4
.L_18:
        /*001c*/ 	.word	index@(_ZN7cutlass13device_kernelINS_4gemm6kernel13GemmUniversalIN4cute5tupleIJiiiiEEENS1_10collective13CollectiveMmaINS1_34MainloopSm90TmaGmmaWarpSpecializedILi5ENS5_IJNS4_1CILi1EEENSA_ILi2EEESB_EEENS1_35KernelTmaWarpSpecializedCooperativeEEENS5_IJNSA_ILi128EEESG_SG_EEENS_6half_tENS5_IJlSB_lEEESI_SJ_NS4_8TiledMMAINS4_8MMA_AtomIJNS4_4SM904GMMA26MMA_64x128x16_F32F16F16_SSILNSN_5MajorE0ELSP_0ELNSN_7ScaleInE1ELSQ_1EEEEEENS4_6LayoutINS5_IJSC_SB_SB_EEENS5_IJSB_NSA_ILi0EEESV_EEEEENS5_IJNS4_10UnderscoreESY_SY_EEEEENS4_23SM90_TMA_LOAD_MULTICASTENS4_14ComposedLayoutINS4_7SwizzleILi3ELi4ELi3EEENS4_18smem_ptr_flag_bitsILi16EEENST_INS5_IJNSA_ILi8EEENSA_ILi64EEEEEENS5_IJS18_SB_EEEEEEEvNS4_8identityENS4_13SM90_TMA_LOADES1C_vS1D_EENS_8epilogue10collective6detail29Sm90TmaWarpSpecializedAdapterINS1H_15DefaultEpilogueISI_SJ_SJ_NS1G_6thread17LinearCombinationISI_Li1EffLNS1L_9ScaleType4KindE0ELNS_15FloatRoundStyleE2ESI_EENS1_15EpilogueDefaultEEEEEvvEEEEvNT_6ParamsE)
        /*0020*/ 	.word	0x00000000
.L_19:


//--------------------- .nv.compat                --------------------------
	.section	.nv.compat,"",@"SHT_CUDA_COMPAT_INFO"
	.align	4
        /*0000*/ 	.byte	0x02, 0x09, 0x01, 0x00, 0x02, 0x02, 0x04, 0x00, 0x02, 0x05, 0x05, 0x00, 0x03, 0x07, 0x01, 0x01
        /*0010*/ 	.byte	0x02, 0x03, 0x01, 0x00, 0x02, 0x06, 0x01, 0x00, 0x04, 0x0b, 0x08, 0x00, 0x00, 0x00, 0x00, 0x00
        /*0020*/ 	.byte	0x00, 0x00, 0x00, 0x00


//--------------------- .nv.info._ZN7cutlass13device_kernelINS_4gemm6kernel13GemmUniversalIN4cute5tupleIJiiiiEEENS1_10collective13CollectiveMmaINS1_34MainloopSm90TmaGmmaWarpSpecializedILi5ENS5_IJNS4_1CILi1EEENSA_ILi2EEESB_EEENS1_35KernelTmaWarpSpecializedCooperativeEEENS5_IJNSA_ILi128EEESG_SG_EEENS_6half_tENS5_IJlSB_lEEESI_SJ_NS4_8TiledMMAINS4_8MMA_AtomIJNS4_4SM904GMMA26MMA_64x128x16_F32F16F16_SSILNSN_5MajorE0ELSP_0ELNSN_7ScaleInE1ELSQ_1EEEEEENS4_6LayoutINS5_IJSC_SB_SB_EEENS5_IJSB_NSA_ILi0EEESV_EEEEENS5_IJNS4_10UnderscoreESY_SY_EEEEENS4_23SM90_TMA_LOAD_MULTICASTENS4_14ComposedLayoutINS4_7SwizzleILi3ELi4ELi3EEENS4_18smem_ptr_flag_bitsILi16EEENST_INS5_IJNSA_ILi8EEENSA_ILi64EEEEEENS5_IJS18_SB_EEEEEEEvNS4_8identityENS4_13SM90_TMA_LOADES1C_vS1D_EENS_8epilogue10collective6detail29Sm90TmaWarpSpecializedAdapterINS1H_15DefaultEpilogueISI_SJ_SJ_NS1G_6thread17LinearCombinationISI_Li1EffLNS1L_9ScaleType4KindE0ELNS_15FloatRoundStyleE2ESI_EENS1_15EpilogueDefaultEEEEEvvEEEEvNT_6ParamsE --------------------------
	.section	.nv.info._ZN7cutlass13device_kernelINS_4gemm6kernel13GemmUniversalIN4cute5tupleIJiiiiEEENS1_10collective13CollectiveMmaINS1_34MainloopSm90TmaGmmaWarpSpecializedILi5ENS5_IJNS4_1CILi1EEENSA_ILi2EEESB_EEENS1_35KernelTmaWarpSpecializedCooperativeEEENS5_IJNSA_ILi128EEESG_SG_EEENS_6half_tENS5_IJlSB_lEEESI_SJ_NS4_8TiledMMAINS4_8MMA_AtomIJNS4_4SM904GMMA26MMA_64x128x16_F32F16F16_SSILNSN_5MajorE0ELSP_0ELNSN_7ScaleInE1ELSQ_1EEEEEENS4_6LayoutINS5_IJSC_SB_SB_EEENS5_IJSB_NSA_ILi0EEESV_EEEEENS5_IJNS4_10UnderscoreESY_SY_EEEEENS4_23SM90_TMA_LOAD_MULTICASTENS4_14ComposedLayoutINS4_7SwizzleILi3ELi4ELi3EEENS4_18smem_ptr_flag_bitsILi16EEENST_INS5_IJNSA_ILi8EEENSA_ILi64EEEEEENS5_IJS18_SB_EEEEEEEvNS4_8identityENS4_13SM90_TMA_LOADES1C_vS1D_EENS_8epilogue10collective6detail29Sm90TmaWarpSpecializedAdapterINS1H_15DefaultEpilogueISI_SJ_SJ_NS1G_6thread17LinearCombinationISI_Li1EffLNS1L_9ScaleType4KindE0ELNS_15FloatRoundStyleE2ESI_EENS1_15EpilogueDefaultEEEEEvvEEEEvNT_6ParamsE,"",@"SHT_CUDA_INFO"
	.sectionflags	@""
	.align	4


	//----- nvinfo : EIATTR_CUDA_API_VERSION
	.align		4
        /*0000*/ 	.byte	0x04, 0x37
        /*0002*/ 	.short	(.L_21 - .L_20)
.L_20:
        /*0004*/ 	.word	0x00000082


	//----- nvinfo : EIATTR_KPARAM_INFO
	.align		4
.L_21:
        /*0008*/ 	.byte	0x04, 0x17
        /*000a*/ 	.short	(.L_23 - .L_22)
.L_22:
        /*000c*/ 	.word	0x00000000
        /*0010*/ 	.short	0x0000
        /*0012*/ 	.short	0x0070
        /*0014*/ 	.byte	0x00, 0xf0, 0x01, 0x10


	//----- nvinfo : EIATTR_SPARSE_MMA_MASK
	.align		4
.L_23:
        /*0018*/ 	.byte	0x03, 0x50
        /*001a*/ 	.short	0x0000


	//----- nvinfo : EIATTR_MAXREG_COUNT
	.align		4
        /*001c*/ 	.byte	0x03, 0x1b
        /*001e*/ 	.short	0x00a8


	//----- nvinfo : EIATTR_NUM_BARRIERS
	.align		4
        /*0020*/ 	.byte	0x02, 0x4c
        /*0022*/ 	.byte	0x01
	.zero		1


	//----- nvinfo : EIATTR_EXTERNS
	.align		4
        /*0024*/ 	.byte	0x04, 0x0f
        /*0026*/ 	.short	(.L_25 - .L_24)


	//   ....[0]....
	.align		4
.L_24:
        /*0028*/ 	.word	index@(__assertfail)


	//----- nvinfo : EIATTR_MERCURY_ISA_VERSION
	.align		4
.L_25:
        /*002c*/ 	.byte	0x03, 0x5f
        /*002e*/ 	.short	0x0101


	//----- nvinfo : EIATTR_INT_WARP_WIDE_INSTR_OFFSETS
	.align		4
        /*0030*/ 	.byte	0x04, 0x31
        /*0032*/ 	.short	(.L_27 - .L_26)


	//   ....[0]....
.L_26:
        /*0034*/ 	.word	0x00000450


	//   ....[1]....
        /*0038*/ 	.word	0x00000470


	//   ....[2]....
        /*003c*/ 	.word	0x00000640


	//   ....[3]....
        /*0040*/ 	.word	0x00002230


	//----- nvinfo : EIATTR_COOP_GROUP_MASK_REGIDS
	.align		4
.L_27:
        /*0044*/ 	.byte	0x04, 0x29
        /*0046*/ 	.short	(.L_29 - .L_28)


	//   ....[0]....
.L_28:
        /*0048*/ 	.word	0xffffffff


	//   ....[1]....
        /*004c*/ 	.word	0xffffffff


	//   ....[2]....
        /*0050*/ 	.word	0xffffffff


	//   ....[3]....
        /*0054*/ 	.word	0xffffffff


	//   ....[4]....
        /*0058*/ 	.word	0xffffffff


	//   ....[5]....
        /*005c*/ 	.word	0xffffffff


	//----- nvinfo : EIATTR_COOP_GROUP_INSTR_OFFSETS
	.align		4
.L_29:
        /*0060*/ 	.byte	0x04, 0x28
        /*0062*/ 	.short	(.L_31 - .L_30)


	//   ....[0]....
.L_30:
        /*0064*/ 	.word	0x00000060


	//   ....[1]....
        /*0068*/ 	.word	0x00000070


	//   ....[2]....
        /*006c*/ 	.word	0x00000130


	//   ....[3]....
        /*0070*/ 	.word	0x000002f0


	//   ....[4]....
        /*0074*/ 	.word	0x000007b0


	//   ....[5]....
        /*0078*/ 	.word	0x00001430


	//----- nvinfo : EIATTR_REG_RECONFIG
	.align		4
.L_31:
        /*007c*/ 	.byte	0x01, 0x54
	.zero		2


	//----- nvinfo : EIATTR_SYSCALL_OFFSETS
	.align		4
        /*0080*/ 	.byte	0x04, 0x46
        /*0082*/ 	.short	(.L_33 - .L_32)


	//   ....[0]....
.L_32:
        /*0084*/ 	.word	0x00001620


	//----- nvinfo : EIATTR_MBARRIER_INSTR_OFFSETS
	.align		4
.L_33:
        /*0088*/ 	.byte	0x04, 0x39
        /*008a*/ 	.short	(.L_35 - .L_34)


	//   ....[0]....
.L_34:
        /*008c*/ 	.word	0x00000230
        /*0090*/ 	.word	0x000000ff
        /*0094*/ 	.word	0x00000000
        /*0098*/ 	.short	0x0100
        /*009a*/ 	.byte	0x08
	.zero		1


	//   ....[1]....
        /*009c*/ 	.word	0x00000240
        /*00a0*/ 	.word	0x000000ff
        /*00a4*/ 	.word	0x00000028
        /*00a8*/ 	.short	0x0100
        /*00aa*/ 	.byte	0x08
	.zero		1


	//   ....[2]....
        /*00ac*/ 	.word	0x00000250
        /*00b0*/ 	.word	0x000000ff
        /*00b4*/ 	.word	0x00000008
        /*00b8*/ 	.short	0x0100
        /*00ba*/ 	.byte	0x08
	.zero		1


	//   ....[3]....
        /*00bc*/ 	.word	0x00000260
        /*00c0*/ 	.word	0x000000ff
        /*00c4*/ 	.word	0x00000030
        /*00c8*/ 	.short	0x0100
        /*00ca*/ 	.byte	0x08
	.zero		1


	//   ....[4]....
        /*00cc*/ 	.word	0x00000270
        /*00d0*/ 	.word	0x000000ff
        /*00d4*/ 	.word	0x00000010
        /*00d8*/ 	.short	0x0100
        /*00da*/ 	.byte	0x08
	.zero		1


	//   ....[5]....
        /*00dc*/ 	.word	0x00000280
        /*00e0*/ 	.word	0x000000ff
        /*00e4*/ 	.word	0x00000038
        /*00e8*/ 	.short	0x0100
        /*00ea*/ 	.byte	0x08
	.zero		1


	//   ....[6]....
        /*00ec*/ 	.word	0x00000290
        /*00f0*/ 	.word	0x000000ff
        /*00f4*/ 	.word	0x00000018
        /*00f8*/ 	.short	0x0100
        /*00fa*/ 	.byte	0x08
	.zero		1


	//   ....[7]....
        /*00fc*/ 	.word	0x000002a0
        /*0100*/ 	.word	0x000000ff
        /*0104*/ 	.word	0x00000040
        /*0108*/ 	.short	0x0100
        /*010a*/ 	.byte	0x08
	.zero		1


	//   ....[8]....
        /*010c*/ 	.word	0x000002b0
        /*0110*/ 	.word	0x000000ff
        /*0114*/ 	.word	0x00000020
        /*0118*/ 	.short	0x0100
        /*011a*/ 	.byte	0x08
	.zero		1


	//   ....[9]....
        /*011c*/ 	.word	0x000002c0
        /*0120*/ 	.word	0x000000ff
        /*0124*/ 	.word	0x00000048
        /*0128*/ 	.short	0x0100
        /*012a*/ 	.byte	0x08
	.zero		1


	//   ....[10]....
        /*012c*/ 	.word	0x000006e0
        /*0130*/ 	.word	0x000000ff
        /*0134*/ 	.word	0x00000060
        /*0138*/ 	.short	0x0100
        /*013a*/ 	.byte	0x06
	.zero		1


	//   ....[11]....
        /*013c*/ 	.word	0x00000760
        /*0140*/ 	.word	0x000000ff
        /*0144*/ 	.word	0x00000068
        /*0148*/ 	.short	0x0100
        /*014a*/ 	.byte	0x06
	.zero		1


	//   ....[12]....
        /*014c*/ 	.word	0x000016e0
        /*0150*/ 	.word	0x00000003
        /*0154*/ 	.word	0x00000000
        /*0158*/ 	.short	0x010a
        /*015a*/ 	.byte	0x3f
	.zero		1


	//   ....[13]....
        /*015c*/ 	.word	0x00001740
        /*0160*/ 	.word	0x00000003
        /*0164*/ 	.word	0x00000000
        /*0168*/ 	.short	0x010a
        /*016a*/ 	.byte	0x3f
	.zero		1


	//   ....[14]....
        /*016c*/ 	.word	0x00001c80
        /*0170*/ 	.word	0x00000005
        /*0174*/ 	.word	0x00000000
        /*0178*/ 	.short	0x010a
        /*017a*/ 	.byte	0x3f
	.zero		1


	//   ....[15]....
        /*017c*/ 	.word	0x00001cc0
        /*0180*/ 	.word	0x00000005
        /*0184*/ 	.word	0x00000000
        /*0188*/ 	.short	0x010a
        /*018a*/ 	.byte	0x3f
	.zero		1


	//   ....[16]....
        /*018c*/ 	.word	0x000020e0
        /*0190*/ 	.word	0x00000004
        /*0194*/ 	.word	0x00000000
        /*0198*/ 	.short	0x0101
        /*019a*/ 	.byte	0x3f
	.zero		1


	//   ....[17]....
        /*019c*/ 	.word	0x000022d0
        /*01a0*/ 	.word	0x00000000
        /*01a4*/ 	.word	0x00000000
        /*01a8*/ 	.short	0x0101
        /*01aa*/ 	.byte	0x3f
	.zero		1


	//   ....[18]....
        /*01ac*/ 	.word	0x00007390
        /*01b0*/ 	.word	0x00000017
        /*01b4*/ 	.word	0x00000028
        /*01b8*/ 	.short	0x010a
        /*01ba*/ 	.byte	0x3f
	.zero		1


	//   ....[19]....
        /*01bc*/ 	.word	0x000077e0
        /*01c0*/ 	.word	0x00000006
        /*01c4*/ 	.word	0x00000068
        /*01c8*/ 	.short	0x0101
        /*01ca*/ 	.byte	0x3f
	.zero		1


	//   ....[20]....
        /*01cc*/ 	.word	0x00007f20
        /*01d0*/ 	.word	0x00000007
        /*01d4*/ 	.word	0x00000000
        /*01d8*/ 	.short	0x010a
        /*01da*/ 	.byte	0x3f
	.zero		1


	//   ....[21]....
        /*01dc*/ 	.word	0x00007fa0
        /*01e0*/ 	.word	0x00000006
        /*01e4*/ 	.word	0x00000000
        /*01e8*/ 	.short	0x010a
        /*01ea*/ 	.byte	0x3f
	.zero		1


	//   ....[22]....
        /*01ec*/ 	.word	0x00008030
        /*01f0*/ 	.word	0x00000007
        /*01f4*/ 	.word	0x00000000
        /*01f8*/ 	.short	0x010a
        /*01fa*/ 	.byte	0x3f
	.zero		1


	//   ....[23]....
        /*01fc*/ 	.word	0x000080c0
        /*0200*/ 	.word	0x00000006
        /*0204*/ 	.word	0x00000000
        /*0208*/ 	.short	0x010a
        /*020a*/ 	.byte	0x3f
	.zero		1


	//   ....[24]....
        /*020c*/ 	.word	0x00008150
        /*0210*/ 	.word	0x00000005
        /*0214*/ 	.word	0x00000000
        /*0218*/ 	.short	0x010a
        /*021a*/ 	.byte	0x3f
	.zero		1


	//   ....[25]....
        /*021c*/ 	.word	0x000081b0
        /*0220*/ 	.word	0x00000003
        /*0224*/ 	.word	0x00000000
        /*0228*/ 	.short	0x010a
        /*022a*/ 	.byte	0x3f
	.zero		1


	//   ....[26]....
        /*022c*/ 	.word	0x00008200
        /*0230*/ 	.word	0x00000005
        /*0234*/ 	.word	0x00000000
        /*0238*/ 	.short	0x010a
        /*023a*/ 	.byte	0x3f
	.zero		1


	//   ....[27]....
        /*023c*/ 	.word	0x000082d0
        /*0240*/ 	.word	0x00000017
        /*0244*/ 	.word	0x00000028
        /*0248*/ 	.short	0x010a
        /*024a*/ 	.byte	0x3f
	.zero		1


	//   ....[28]....
        /*024c*/ 	.word	0x000083a0
        /*0250*/ 	.word	0x00000007
        /*0254*/ 	.word	0x00000000
        /*0258*/ 	.short	0x010a
        /*025a*/ 	.byte	0x3f
	.zero		1


	//   ....[29]....
        /*025c*/ 	.word	0x000083f0
        /*0260*/ 	.word	0x00000006
        /*0264*/ 	.word	0x00000000
        /*0268*/ 	.short	0x010a
        /*026a*/ 	.byte	0x3f
	.zero		1


	//   ....[30]....
        /*026c*/ 	.word	0x00008440
        /*0270*/ 	.word	0x00000007
        /*0274*/ 	.word	0x00000000
        /*0278*/ 	.short	0x010a
        /*027a*/ 	.byte	0x3f
	.zero		1


	//   ....[31]....
        /*027c*/ 	.word	0x00008490
        /*0280*/ 	.word	0x00000006
        /*0284*/ 	.word	0x00000000
        /*0288*/ 	.short	0x010a
        /*028a*/ 	.byte	0x3f
	.zero		1


	//----- nvinfo : EIATTR_NUM_MBARRIERS
	.align		4
.L_35:
        /*028c*/ 	.byte	0x03, 0x38
        /*028e*/ 	.short	0x000c


	//----- nvinfo : EIATTR_EXIT_INSTR_OFFSETS
	.align		4
        /*0290*/ 	.byte	0x04, 0x1c
        /*0292*/ 	.short	(.L_37 - .L_36)


	//   ....[0]....
.L_36:
        /*0294*/ 	.word	0x00000980


	//   ....[1]....
        /*0298*/ 	.word	0x00001190


	//   ....[2]....
        /*029c*/ 	.word	0x00006b20


	//   ....[3]....
        /*02a0*/ 	.word	0x00007080


	//   ....[4]....
        /*02a4*/ 	.word	0x000081a0


	//----- nvinfo : EIATTR_MAX_THREADS
	.align		4
.L_37:
        /*02a8*/ 	.byte	0x04, 0x05
        /*02aa*/ 	.short	(.L_39 - .L_38)
.L_38:
        /*02ac*/ 	.word	0x00000180
        /*02b0*/ 	.word	0x00000001
        /*02b4*/ 	.word	0x00000001


	//----- nvinfo : EIATTR_CRS_STACK_SIZE
	.align		4
.L_39:
        /*02b8*/ 	.byte	0x04, 0x1e
        /*02ba*/ 	.short	(.L_41 - .L_40)
.L_40:
        /*02bc*/ 	.word	0x00000000


	//----- nvinfo : EIATTR_CBANK_PARAM_SIZE
	.align		4
.L_41:
        /*02c0*/ 	.byte	0x03, 0x19
        /*02c2*/ 	.short	0x0470


	//----- nvinfo : EIATTR_PARAM_CBANK
	.align		4
        /*02c4*/ 	.byte	0x04, 0x0a
        /*02c6*/ 	.short	(.L_43 - .L_42)
	.align		4
.L_42:
        /*02c8*/ 	.word	index@(.nv.constant0._ZN7cutlass13device_kernelINS_4gemm6kernel13GemmUniversalIN4cute5tupleIJiiiiEEENS1_10collective13CollectiveMmaINS1_34MainloopSm90TmaGmmaWarpSpecializedILi5ENS5_IJNS4_1CILi1EEENSA_ILi2EEESB_EEENS1_35KernelTmaWarpSpecializedCooperativeEEENS5_IJNSA_ILi128EEESG_SG_EEENS_6half_tENS5_IJlSB_lEEESI_SJ_NS4_8TiledMMAINS4_8MMA_AtomIJNS4_4SM904GMMA26MMA_64x128x16_F32F16F16_SSILNSN_5MajorE0ELSP_0ELNSN_7ScaleInE1ELSQ_1EEEEEENS4_6LayoutINS5_IJSC_SB_SB_EEENS5_IJSB_NSA_ILi0EEESV_EEEEENS5_IJNS4_10UnderscoreESY_SY_EEEEENS4_23SM90_TMA_LOAD_MULTICASTENS4_14ComposedLayoutINS4_7SwizzleILi3ELi4ELi3EEENS4_18smem_ptr_flag_bitsILi16EEENST_INS5_IJNSA_ILi8EEENSA_ILi64EEEEEENS5_IJS18_SB_EEEEEEEvNS4_8identityENS4_13SM90_TMA_LOADES1C_vS1D_EENS_8epilogue10collective6detail29Sm90TmaWarpSpecializedAdapterINS1H_15DefaultEpilogueISI_SJ_SJ_NS1G_6thread17LinearCombinationISI_Li1EffLNS1L_9ScaleType4KindE0ELNS_15FloatRoundStyleE2ESI_EENS1_15EpilogueDefaultEEEEEvvEEEEvNT_6ParamsE)
        /*02cc*/ 	.short	0x0210
        /*02ce*/ 	.short	0x0470


	//----- nvinfo : EIATTR_SW_WAR
	.align		4
.L_43:
        /*02d0*/ 	.byte	0x04, 0x36
        /*02d2*/ 	.short	(.L_45 - .L_44)
.L_44:
        /*02d4*/ 	.word	0x00000008
.L_45:


//--------------------- .nv.callgraph             --------------------------
	.section	.nv.callgraph,"",@"SHT_CUDA_CALLGRAPH"
	.align	4
	.sectionentsize	8
	.align		4
        /*0000*/ 	.word	0x00000000
	.align		4
        /*0004*/ 	.word	0xffffffff
	.align		4
        /*0008*/ 	.word	index@(_ZN7cutlass13device_kernelINS_4gemm6kernel13GemmUniversalIN4cute5tupleIJiiiiEEENS1_10collective13CollectiveMmaINS1_34MainloopSm90TmaGmmaWarpSpecializedILi5ENS5_IJNS4_1CILi1EEENSA_ILi2EEESB_EEENS1_35KernelTmaWarpSpecializedCooperativeEEENS5_IJNSA_ILi128EEESG_SG_EEENS_6half_tENS5_IJlSB_lEEESI_SJ_NS4_8TiledMMAINS4_8MMA_AtomIJNS4_4SM904GMMA26MMA_64x128x16_F32F16F16_SSILNSN_5MajorE0ELSP_0ELNSN_7ScaleInE1ELSQ_1EEEEEENS4_6LayoutINS5_IJSC_SB_SB_EEENS5_IJSB_NSA_ILi0EEESV_EEEEENS5_IJNS4_10UnderscoreESY_SY_EEEEENS4_23SM90_TMA_LOAD_MULTICASTENS4_14ComposedLayoutINS4_7SwizzleILi3ELi4ELi3EEENS4_18smem_ptr_flag_bitsILi16EEENST_INS5_IJNSA_ILi8EEENSA_ILi64EEEEEENS5_IJS18_SB_EEEEEEEvNS4_8identityENS4_13SM90_TMA_LOADES1C_vS1D_EENS_8epilogue10collective6detail29Sm90TmaWarpSpecializedAdapterINS1H_15DefaultEpilogueISI_SJ_SJ_NS1G_6thread17LinearCombinationISI_Li1EffLNS1L_9ScaleType4KindE0ELNS_15FloatRoundStyleE2ESI_EENS1_15EpilogueDefaultEEEEEvvEEEEvNT_6ParamsE)
	.align		4
        /*000c*/ 	.word	index@(__assertfail)
	.align		4
        /*0010*/ 	.word	0x00000000
	.align		4
        /*0014*/ 	.word	0xfffffffe
	.align		4
        /*0018*/ 	.word	0x00000000
	.align		4
        /*001c*/ 	.word	0xfffffffd
	.align		4
        /*0020*/ 	.word	0x00000000
	.align		4
        /*0024*/ 	.word	0xfffffffc


//--------------------- .nv.constant4             --------------------------
	.section	.nv.constant4,"a",@progbits
	.align	8
	.align		8
.nv.constant4:
        /*0000*/ 	.dword	__assertfail
	.align		8
        /*0008*/ 	.dword	__unnamed_1
	.align		8
        /*0010*/ 	.dword	_ZN39_INTERNAL_d45a9ffc_4_k_cu_a30f6a57_31954cuda3std3__45__cpo5beginE
	.align		8
        /*0018*/ 	.dword	_ZN39_INTERNAL_d45a9ffc_4_k_cu_a30f6a57_31954cuda3std3__45__cpo3endE
	.align		8
        /*0020*/ 	.dword	_ZN39_INTERNAL_d45a9ffc_4_k_cu_a30f6a57_31954cuda3std3__45__cpo6cbeginE
	.align		8
        /*0028*/ 	.dword	_ZN39_INTERNAL_d45a9ffc_4_k_cu_a30f6a57_31954cuda3std3__45__cpo4cendE
	.align		8
        /*0030*/ 	.dword	_ZN39_INTERNAL_d45a9ffc_4_k_cu_a30f6a57_31954cuda3std3__441_GLOBAL__N__d45a9ffc_4_k_cu_a30f6a57_31956ignoreE
	.align		8
        /*0038*/ 	.dword	_ZN39_INTERNAL_d45a9ffc_4_k_cu_a30f6a57_31954cuda3std3__419piecewise_constructE
	.align		8
        /*0040*/ 	.dword	_ZN39_INTERNAL_d45a9ffc_4_k_cu_a30f6a57_31954cuda3std3__48in_placeE
	.align		8
        /*0048*/ 	.dword	_ZN39_INTERNAL_d45a9ffc_4_k_cu_a30f6a57_31954cuda3std6ranges3__45__cpo4swapE
	.align		8
        /*0050*/ 	.dword	_ZN39_INTERNAL_d45a9ffc_4_k_cu_a30f6a57_31954cuda3std6ranges3__45__cpo9iter_moveE
	.align		8
        /*0058*/ 	.dword	_ZN39_INTERNAL_d45a9ffc_4_k_cu_a30f6a57_31954cute7productE
	.align		8
        /*0060*/ 	.dword	_ZN39_INTERNAL_d45a9ffc_4_k_cu_a30f6a57_31954cute1_E
	.align		8
        /*0068*/ 	.dword	$str$22
	.align		8
        /*0070*/ 	.dword	$str$23


//--------------------- .text._ZN7cutlass13device_kernelINS_4gemm6kernel13GemmUniversalIN4cute5tupleIJiiiiEEENS1_10collective13CollectiveMmaINS1_34MainloopSm90TmaGmmaWarpSpecializedILi5ENS5_IJNS4_1CILi1EEENSA_ILi2EEESB_EEENS1_35KernelTmaWarpSpecializedCooperativeEEENS5_IJNSA_ILi128EEESG_SG_EEENS_6half_tENS5_IJlSB_lEEESI_SJ_NS4_8TiledMMAINS4_8MMA_AtomIJNS4_4SM904GMMA26MMA_64x128x16_F32F16F16_SSILNSN_5MajorE0ELSP_0ELNSN_7ScaleInE1ELSQ_1EEEEEENS4_6LayoutINS5_IJSC_SB_SB_EEENS5_IJSB_NSA_ILi0EEESV_EEEEENS5_IJNS4_10UnderscoreESY_SY_EEEEENS4_23SM90_TMA_LOAD_MULTICASTENS4_14ComposedLayoutINS4_7SwizzleILi3ELi4ELi3EEENS4_18smem_ptr_flag_bitsILi16EEENST_INS5_IJNSA_ILi8EEENSA_ILi64EEEEEENS5_IJS18_SB_EEEEEEEvNS4_8identityENS4_13SM90_TMA_LOADES1C_vS1D_EENS_8epilogue10collective6detail29Sm90TmaWarpSpecializedAdapterINS1H_15DefaultEpilogueISI_SJ_SJ_NS1G_6thread17LinearCombinationISI_Li1EffLNS1L_9ScaleType4KindE0ELNS_15FloatRoundStyleE2ESI_EENS1_15EpilogueDefaultEEEEEvvEEEEvNT_6ParamsE --------------------------
	.section	.text._ZN7cutlass13device_kernelINS_4gemm6kernel13GemmUniversalIN4cute5tupleIJiiiiEEENS1_10collective13CollectiveMmaINS1_34MainloopSm90TmaGmmaWarpSpecializedILi5ENS5_IJNS4_1CILi1EEENSA_ILi2EEESB_EEENS1_35KernelTmaWarpSpecializedCooperativeEEENS5_IJNSA_ILi128EEESG_SG_EEENS_6half_tENS5_IJlSB_lEEESI_SJ_NS4_8TiledMMAINS4_8MMA_AtomIJNS4_4SM904GMMA26MMA_64x128x16_F32F16F16_SSILNSN_5MajorE0ELSP_0ELNSN_7ScaleInE1ELSQ_1EEEEEENS4_6LayoutINS5_IJSC_SB_SB_EEENS5_IJSB_NSA_ILi0EEESV_EEEEENS5_IJNS4_10UnderscoreESY_SY_EEEEENS4_23SM90_TMA_LOAD_MULTICASTENS4_14ComposedLayoutINS4_7SwizzleILi3ELi4ELi3EEENS4_18smem_ptr_flag_bitsILi16EEENST_INS5_IJNSA_ILi8EEENSA_ILi64EEEEEENS5_IJS18_SB_EEEEEEEvNS4_8identityENS4_13SM90_TMA_LOADES1C_vS1D_EENS_8epilogue10collective6detail29Sm90TmaWarpSpecializedAdapterINS1H_15DefaultEpilogueISI_SJ_SJ_NS1G_6thread17LinearCombinationISI_Li1EffLNS1L_9ScaleType4KindE0ELNS_15FloatRoundStyleE2ESI_EENS1_15EpilogueDefaultEEEEEvvEEEEvNT_6ParamsE,"ax",@progbits
	.align	128
.text._ZN7cutlass13device_kernelINS_4gemm6kernel13GemmUniversalIN4cute5tupleIJiiiiEEENS1_10collective13CollectiveMmaINS1_34MainloopSm90TmaGmmaWarpSpecializedILi5ENS5_IJNS4_1CILi1EEENSA_ILi2EEESB_EEENS1_35KernelTmaWarpSpecializedCooperativeEEENS5_IJNSA_ILi128EEESG_SG_EEENS_6half_tENS5_IJlSB_lEEESI_SJ_NS4_8TiledMMAINS4_8MMA_AtomIJNS4_4SM904GMMA26MMA_64x128x16_F32F16F16_SSILNSN_5MajorE0ELSP_0ELNSN_7ScaleInE1ELSQ_1EEEEEENS4_6LayoutINS5_IJSC_SB_SB_EEENS5_IJSB_NSA_ILi0EEESV_EEEEENS5_IJNS4_10UnderscoreESY_SY_EEEEENS4_23SM90_TMA_LOAD_MULTICASTENS4_14ComposedLayoutINS4_7SwizzleILi3ELi4ELi3EEENS4_18smem_ptr_flag_bitsILi16EEENST_INS5_IJNSA_ILi8EEENSA_ILi64EEEEEENS5_IJS18_SB_EEEEEEEvNS4_8identityENS4_13SM90_TMA_LOADES1C_vS1D_EENS_8epilogue10collective6detail29Sm90TmaWarpSpecializedAdapterINS1H_15DefaultEpilogueISI_SJ_SJ_NS1G_6thread17LinearCombinationISI_Li1EffLNS1L_9ScaleType4KindE0ELNS_15FloatRoundStyleE2ESI_EENS1_15EpilogueDefaultEEEEEvvEEEEvNT_6ParamsE:
        .type           _ZN7cutlass13device_kernelINS_4gemm6kernel13GemmUniversalIN4cute5tupleIJiiiiEEENS1_10collective13CollectiveMmaINS1_34MainloopSm90TmaGmmaWarpSpecializedILi5ENS5_IJNS4_1CILi1EEENSA_ILi2EEESB_EEENS1_35KernelTmaWarpSpecializedCooperativeEEENS5_IJNSA_ILi128EEESG_SG_EEENS_6half_tENS5_IJlSB_lEEESI_SJ_NS4_8TiledMMAINS4_8MMA_AtomIJNS4_4SM904GMMA26MMA_64x128x16_F32F16F16_SSILNSN_5MajorE0ELSP_0ELNSN_7ScaleInE1ELSQ_1EEEEEENS4_6LayoutINS5_IJSC_SB_SB_EEENS5_IJSB_NSA_ILi0EEESV_EEEEENS5_IJNS4_10UnderscoreESY_SY_EEEEENS4_23SM90_TMA_LOAD_MULTICASTENS4_14ComposedLayoutINS4_7SwizzleILi3ELi4ELi3EEENS4_18smem_ptr_flag_bitsILi16EEENST_INS5_IJNSA_ILi8EEENSA_ILi64EEEEEENS5_IJS18_SB_EEEEEEEvNS4_8identityENS4_13SM90_TMA_LOADES1C_vS1D_EENS_8epilogue10collective6detail29Sm90TmaWarpSpecializedAdapterINS1H_15DefaultEpilogueISI_SJ_SJ_NS1G_6thread17LinearCombinationISI_Li1EffLNS1L_9ScaleType4KindE0ELNS_15FloatRoundStyleE2ESI_EENS1_15EpilogueDefaultEEEEEvvEEEEvNT_6ParamsE,@function
        .size           _ZN7cutlass13device_kernelINS_4gemm6kernel13GemmUniversalIN4cute5tupleIJiiiiEEENS1_10collective13CollectiveMmaINS1_34MainloopSm90TmaGmmaWarpSpecializedILi5ENS5_IJNS4_1CILi1EEENSA_ILi2EEESB_EEENS1_35KernelTmaWarpSpecializedCooperativeEEENS5_IJNSA_ILi128EEESG_SG_EEENS_6half_tENS5_IJlSB_lEEESI_SJ_NS4_8TiledMMAINS4_8MMA_AtomIJNS4_4SM904GMMA26MMA_64x128x16_F32F16F16_SSILNSN_5MajorE0ELSP_0ELNSN_7ScaleInE1ELSQ_1EEEEEENS4_6LayoutINS5_IJSC_SB_SB_EEENS5_IJSB_NSA_ILi0EEESV_EEEEENS5_IJNS4_10UnderscoreESY_SY_EEEEENS4_23SM90_TMA_LOAD_MULTICASTENS4_14ComposedLayoutINS4_7SwizzleILi3ELi4ELi3EEENS4_18smem_ptr_flag_bitsILi16EEENST_INS5_IJNSA_ILi8EEENSA_ILi64EEEEEENS5_IJS18_SB_EEEEEEEvNS4_8identityENS4_13SM90_TMA_LOADES1C_vS1D_EENS_8epilogue10collective6detail29Sm90TmaWarpSpecializedAdapterINS1H_15DefaultEpilogueISI_SJ_SJ_NS1G_6thread17LinearCombinationISI_Li1EffLNS1L_9ScaleType4KindE0ELNS_15FloatRoundStyleE2ESI_EENS1_15EpilogueDefaultEEEEEvvEEEEvNT_6ParamsE,(.L_x_199 - _ZN7cutlass13device_kernelINS_4gemm6kernel13GemmUniversalIN4cute5tupleIJiiiiEEENS1_10collective13CollectiveMmaINS1_34MainloopSm90TmaGmmaWarpSpecializedILi5ENS5_IJNS4_1CILi1EEENSA_ILi2EEESB_EEENS1_35KernelTmaWarpSpecializedCooperativeEEENS5_IJNSA_ILi128EEESG_SG_EEENS_6half_tENS5_IJlSB_lEEESI_SJ_NS4_8TiledMMAINS4_8MMA_AtomIJNS4_4SM904GMMA26MMA_64x128x16_F32F16F16_SSILNSN_5MajorE0ELSP_0ELNSN_7ScaleInE1ELSQ_1EEEEEENS4_6LayoutINS5_IJSC_SB_SB_EEENS5_IJSB_NSA_ILi0EEESV_EEEEENS5_IJNS4_10UnderscoreESY_SY_EEEEENS4_23SM90_TMA_LOAD_MULTICASTENS4_14ComposedLayoutINS4_7SwizzleILi3ELi4ELi3EEENS4_18smem_ptr_flag_bitsILi16EEENST_INS5_IJNSA_ILi8EEENSA_ILi64EEEEEENS5_IJS18_SB_EEEEEEEvNS4_8identityENS4_13SM90_TMA_LOADES1C_vS1D_EENS_8epilogue10collective6detail29Sm90TmaWarpSpecializedAdapterINS1H_15DefaultEpilogueISI_SJ_SJ_NS1G_6thread17LinearCombinationISI_Li1EffLNS1L_9ScaleType4KindE0ELNS_15FloatRoundStyleE2ESI_EENS1_15EpilogueDefaultEEEEEvvEEEEvNT_6ParamsE)
        .other          _ZN7cutlass13device_kernelINS_4gemm6kernel13GemmUniversalIN4cute5tupleIJiiiiEEENS1_10collective13CollectiveMmaINS1_34MainloopSm90TmaGmmaWarpSpecializedILi5ENS5_IJNS4_1CILi1EEENSA_ILi2EEESB_EEENS1_35KernelTmaWarpSpecializedCooperativeEEENS5_IJNSA_ILi128EEESG_SG_EEENS_6half_tENS5_IJlSB_lEEESI_SJ_NS4_8TiledMMAINS4_8MMA_AtomIJNS4_4SM904GMMA26MMA_64x128x16_F32F16F16_SSILNSN_5MajorE0ELSP_0ELNSN_7ScaleInE1ELSQ_1EEEEEENS4_6LayoutINS5_IJSC_SB_SB_EEENS5_IJSB_NSA_ILi0EEESV_EEEEENS5_IJNS4_10UnderscoreESY_SY_EEEEENS4_23SM90_TMA_LOAD_MULTICASTENS4_14ComposedLayoutINS4_7SwizzleILi3ELi4ELi3EEENS4_18smem_ptr_flag_bitsILi16EEENST_INS5_IJNSA_ILi8EEENSA_ILi64EEEEEENS5_IJS18_SB_EEEEEEEvNS4_8identityENS4_13SM90_TMA_LOADES1C_vS1D_EENS_8epilogue10collective6detail29Sm90TmaWarpSpecializedAdapterINS1H_15DefaultEpilogueISI_SJ_SJ_NS1G_6thread17LinearCombinationISI_Li1EffLNS1L_9ScaleType4KindE0ELNS_15FloatRoundStyleE2ESI_EENS1_15EpilogueDefaultEEEEEvvEEEEvNT_6ParamsE,@"STO_CUDA_ENTRY STV_DEFAULT"
_ZN7cutlass13device_kernelINS_4gemm6kernel13GemmUniversalIN4cute5tupleIJiiiiEEENS1_10collective13CollectiveMmaINS1_34MainloopSm90TmaGmmaWarpSpecializedILi5ENS5_IJNS4_1CILi1EEENSA_ILi2EEESB_EEENS1_35KernelTmaWarpSpecializedCooperativeEEENS5_IJNSA_ILi128EEESG_SG_EEENS_6half_tENS5_IJlSB_lEEESI_SJ_NS4_8TiledMMAINS4_8MMA_AtomIJNS4_4SM904GMMA26MMA_64x128x16_F32F16F16_SSILNSN_5MajorE0ELSP_0ELNSN_7ScaleInE1ELSQ_1EEEEEENS4_6LayoutINS5_IJSC_SB_SB_EEENS5_IJSB_NSA_ILi0EEESV_EEEEENS5_IJNS4_10UnderscoreESY_SY_EEEEENS4_23SM90_TMA_LOAD_MULTICASTENS4_14ComposedLayoutINS4_7SwizzleILi3ELi4ELi3EEENS4_18smem_ptr_flag_bitsILi16EEENST_INS5_IJNSA_ILi8EEENSA_ILi64EEEEEENS5_IJS18_SB_EEEEEEEvNS4_8identityENS4_13SM90_TMA_LOADES1C_vS1D_EENS_8epilogue10collective6detail29Sm90TmaWarpSpecializedAdapterINS1H_15DefaultEpilogueISI_SJ_SJ_NS1G_6thread17LinearCombinationISI_Li1EffLNS1L_9ScaleType4KindE0ELNS_15FloatRoundStyleE2ESI_EENS1_15EpilogueDefaultEEEEEvvEEEEvNT_6ParamsE:
[----:B------:R-:W0:Y:S01]  /*0000*/  LDC R1, c[0x0][0x28] ;  /* 0x00000a00ff017b82 */ /* 0x000e220000000800 */
[----:B------:R-:W1:Y:S01]  /*0010*/  S2R R94, SR_TID.X ;  /* 0x00000000005e7919 */ /* 0x000e620000002100 */
[----:B------:R-:W-:Y:S01]  /*0020*/  ELECT P0, URZ, PT ;  /* 0x00000000003f782f */ /* 0x000fe20003800000 */
[----:B------:R-:W-:Y:S01]  /*0030*/  BSSY B0, `(.L_x_0) ;  /* 0x000000f000007945 */ /* 0x000fe20003800000 */
[--C-:B-1----:R-:W-:Y:S02]  /*0040*/  SHF.R.U32.HI R0, RZ, 0x5, R94.reuse ;  /* 0x00000005ff007819 */ /* 0x102fe4000001165e */
[----:B------:R-:W-:-:S03]  /*0050*/  SHF.R.U32.HI R6, RZ, 0x7, R94 ;  /* 0x00000007ff067819 */ /* 0x000fc6000001165e */
[----:B------:R-:W1:Y:S04]  /*0060*/  SHFL.IDX PT, R3, R0, RZ, 0x1f ;  /* 0x00001fff00037589 */ /* 0x000e6800000e0000 */
[----:B------:R2:W3:Y:S01]  /*0070*/  SHFL.IDX PT, R2, R6, RZ, 0x1f ;  /* 0x00001fff06027589 */ /* 0x0004e200000e0000 */
[----:B-1----:R-:W-:-:S13]  /*0080*/  ISETP.NE.OR P0, PT, R3, RZ, !P0 ;  /* 0x000000ff0300720c */ /* 0x002fda0004705670 */
[----:B0-23--:R-:W-:Y:S05]  /*0090*/  @P0 BRA `(.L_x_1) ;  /* 0x0000000000200947 */ /* 0x00dfea0003800000 */
[----:B------:R-:W-:Y:S02]  /*00a0*/  ULDC.64 UR4, c[0x0][0x198] ;  /* 0x0000660000047ab9 */ /* 0x000fe40000000a00 */
[----:B------:R-:W-:Y:S02]  /*00b0*/  UIADD3 UR6, UP0, UR4, 0xf0, URZ ;  /* 0x000000f004067890 */ /* 0x000fe4000ff1e03f */
[----:B------:R-:W-:Y:S02]  /*00c0*/  UIADD3 UR4, UP1, UR4, 0x1f0, URZ ;  /* 0x000001f004047890 */ /* 0x000fe4000ff3e03f */
[----:B------:R-:W-:Y:S02]  /*00d0*/  UIADD3.X UR7, URZ, UR5, URZ, UP0, !UPT ;  /* 0x000000053f077290 */ /* 0x000fe400087fe43f */
[----:B------:R-:W-:-:S07]  /*00e0*/  UIADD3.X UR5, URZ, UR5, URZ, UP1, !UPT ;  /* 0x000000053f057290 */ /* 0x000fce0008ffe43f */
[----:B------:R0:W-:Y:S02]  /*00f0*/  UTMACCTL.PF [UR6] ;  /* 0x00000000060079b9 */ /* 0x0001e40008040000 */
[----:B------:R0:W-:Y:S02]  /*0100*/  UTMACCTL.PF [UR4] ;  /* 0x00000000040079b9 */ /* 0x0001e40008040000 */
[----:B0-----:R-:W-:Y:S01]  /*0110*/  NOP ;  /* 0x0000000000007918 */ /* 0x001fe20000000000 */
.L_x_1:
[----:B------:R-:W-:Y:S05]  /*0120*/  BSYNC B0 ;  /* 0x0000000000007941 */ /* 0x000fea0003800000 */
.L_x_0:
[----:B------:R-:W0:Y:S02]  /*0130*/  SHFL.IDX PT, R5, R0, RZ, 0x1f ;  /* 0x00001fff00057589 */ /* 0x000e2400000e0000 */
[----:B0-----:R-:W-:-:S13]  /*0140*/  ISETP.NE.AND P0, PT, R5, RZ, PT ;  /* 0x000000ff0500720c */ /* 0x001fda0003f05270 */
[----:B------:R-:W-:Y:S05]  /*0150*/  @P0 BRA `(.L_x_2) ;  /* 0x0000000000600947 */ /* 0x000fea0003800000 */
[----:B------:R-:W0:Y:S01]  /*0160*/  S2UR UR8, SR_CgaCtaId ;  /* 0x00000000000879c3 */ /* 0x000e220000008800 */
[----:B------:R-:W-:Y:S01]  /*0170*/  UMOV UR4, 0x400 ;  /* 0x0000040000047882 */ /* 0x000fe20000000000 */
[----:B------:R-:W-:Y:S01]  /*0180*/  UMOV UR5, 0x1 ;  /* 0x0000000100057882 */ /* 0x000fe20000000000 */
[----:B------:R-:W-:Y:S01]  /*0190*/  UMOV UR6, 0x4 ;  /* 0x0000000400067882 */ /* 0x000fe20000000000 */
[----:B------:R-:W-:Y:S01]  /*01a0*/  ELECT P0, URZ, PT ;  /* 0x00000000003f782f */ /* 0x000fe20003800000 */
[----:B------:R-:W-:-:S04]  /*01b0*/  UIADD3 UR6, -UR6, 0x100000, URZ ;  /* 0x0010000006067890 */ /* 0x000fc8000fffe13f */
[----:B------:R-:W-:Y:S02]  /*01c0*/  USHF.L.U32 UR7, UR6, 0xb, URZ ;  /* 0x0000000b06077899 */ /* 0x000fe4000800063f */
[----:B------:R-:W-:Y:S02]  /*01d0*/  USHF.L.U32 UR6, UR6, 0x1, URZ ;  /* 0x0000000106067899 */ /* 0x000fe4000800063f */
[----:B0-----:R-:W-:Y:S02]  /*01e0*/  ULEA UR8, UR8, UR4, 0x18 ;  /* 0x0000000408087291 */ /* 0x001fe4000f8ec03f */
[----:B------:R-:W-:-:S04]  /*01f0*/  UIADD3 UR4, -UR5, 0x100000, URZ ;  /* 0x0010000005047890 */ /* 0x000fc8000fffe13f */
[----:B------:R-:W-:Y:S02]  /*0200*/  USHF.L.U32 UR5, UR4, 0xb, URZ ;  /* 0x0000000b04057899 */ /* 0x000fe4000800063f */
[----:B------:R-:W-:Y:S01]  /*0210*/  USHF.L.U32 UR4, UR4, 0x1, URZ ;  /* 0x0000000104047899 */ /* 0x000fe2000800063f */
[----:B------:R-:W0:Y:S11]  /*0220*/  FENCE.VIEW.ASYNC.S ;  /* 0x00000000000073c6 */ /* 0x000e360000000000 */
[----:B0-----:R0:W1:Y:S01]  /*0230*/  SYNCS.EXCH.64 URZ, [UR8], UR4 ;  /* 0x00000004083f75b2 */ /* 0x0010620008000100 */
[----:B------:R0:W2:Y:S01]  /*0240*/  SYNCS.EXCH.64 URZ, [UR8+0x28], UR6 ;  /* 0x00002806083f75b2 */ /* 0x0000a20008000100 */
[----:B------:R0:W3:Y:S01]  /*0250*/  SYNCS.EXCH.64 URZ, [UR8+0x8], UR4 ;  /* 0x00000804083f75b2 */ /* 0x0000e20008000100 */
[----:B------:R0:W4:Y:S01]  /*0260*/  SYNCS.EXCH.64 URZ, [UR8+0x30], UR6 ;  /* 0x00003006083f75b2 */ /* 0x0001220008000100 */
[----:B------:R0:W0:Y:S01]  /*0270*/  SYNCS.EXCH.64 URZ, [UR8+0x10], UR4 ;  /* 0x00001004083f75b2 */ /* 0x0000220008000100 */
[----:B------:R0:W0:Y:S01]  /*0280*/  SYNCS.EXCH.64 URZ, [UR8+0x38], UR6 ;  /* 0x00003806083f75b2 */ /* 0x0000220008000100 */
[----:B------:R0:W0:Y:S01]  /*0290*/  SYNCS.EXCH.64 URZ, [UR8+0x18], UR4 ;  /* 0x00001804083f75b2 */ /* 0x0000220008000100 */
[----:B------:R0:W0:Y:S01]  /*02a0*/  SYNCS.EXCH.64 URZ, [UR8+0x40], UR6 ;  /* 0x00004006083f75b2 */ /* 0x0000220008000100 */
[----:B------:R0:W0:Y:S01]  /*02b0*/  SYNCS.EXCH.64 URZ, [UR8+0x20], UR4 ;  /* 0x00002004083f75b2 */ /* 0x0000220008000100 */
[----:B------:R0:W0:Y:S01]  /*02c0*/  SYNCS.EXCH.64 URZ, [UR8+0x48], UR6 ;  /* 0x00004806083f75b2 */ /* 0x0000220008000100 */
[----:B------:R-:W-:Y:S01]  /*02d0*/  NOP ;  /* 0x0000000000007918 */ /* 0x000fe20000000000 */
.L_x_2:
[----:B------:R-:W-:Y:S01]  /*02e0*/  SHF.R.S32.HI R7, RZ, 0x1f, R94 ;  /* 0x0000001fff077819 */ /* 0x000fe2000001145e */
[----:B------:R-:W5:Y:S01]  /*02f0*/  SHFL.IDX PT, R0, R0, RZ, 0x1f ;  /* 0x00001fff00007589 */ /* 0x000f6200000e0000 */
[----:B0-----:R-:W0:Y:S01]  /*0300*/  S2UR UR8, SR_CTAID.X ;  /* 0x00000000000879c3 */ /* 0x001e220000002500 */
[----:B------:R-:W-:Y:S02]  /*0310*/  ELECT P0, URZ, PT ;  /* 0x00000000003f782f */ /* 0x000fe40003800000 */
[----:B------:R-:W-:Y:S01]  /*0320*/  LEA.HI R7, R7, R94, RZ, 0x7 ;  /* 0x0000005e07077211 */ /* 0x000fe200078f38ff */
[----:B------:R-:W1:Y:S01]  /*0330*/  S2R R4, SR_CTAID.Y ;  /* 0x0000000000047919 */ /* 0x000e620000002600 */
[----:B------:R-:W-:Y:S01]  /*0340*/  ULDC UR4, c[0x0][0x154] ;  /* 0x0000550000047ab9 */ /* 0x000fe20000000800 */
[----:B------:R-:W-:Y:S01]  /*0350*/  NOP ;  /* 0x0000000000007918 */ /* 0x000fe20000000000 */
[----:B------:R-:W-:Y:S01]  /*0360*/  LOP3.LUT R7, R7, 0xffffff80, RZ, 0xc0, !PT ;  /* 0xffffff8007077812 */ /* 0x000fe200078ec0ff */
[----:B------:R-:W-:Y:S01]  /*0370*/  NOP ;  /* 0x0000000000007918 */ /* 0x000fe20000000000 */
[----:B------:R-:W2:Y:S03]  /*0380*/  LDC R14, c[0x0][0x140] ;  /* 0x00005000ff0e7b82 */ /* 0x000ea60000000800 */
[----:B------:R-:W-:-:S05]  /*0390*/  IMAD.IADD R7, R94, 0x1, -R7 ;  /* 0x000000015e077824 */ /* 0x000fca00078e0a07 */
[----:B------:R-:W-:Y:S01]  /*03a0*/  SHF.R.S32.HI R8, RZ, 0x1f, R7 ;  /* 0x0000001fff087819 */ /* 0x000fe20000011407 */
[----:B------:R-:W3:Y:S01]  /*03b0*/  LDC R12, c[0x0][0x144] ;  /* 0x00005100ff0c7b82 */ /* 0x000ee20000000800 */
[----:B------:R-:W-:Y:S02]  /*03c0*/  LOP3.LUT P2, RZ, R7, 0x7, RZ, 0xc0, !PT ;  /* 0x0000000707ff7812 */ /* 0x000fe4000784c0ff */
[----:B------:R-:W-:Y:S02]  /*03d0*/  LEA.HI R8, R8, R7, RZ, 0x3 ;  /* 0x0000000708087211 */ /* 0x000fe400078f18ff */
[----:B-----5:R-:W-:Y:S02]  /*03e0*/  ISETP.NE.OR P0, PT, R0, RZ, !P0 ;  /* 0x000000ff0000720c */ /* 0x020fe40004705670 */
[--C-:B------:R-:W-:Y:S02]  /*03f0*/  SHF.R.S32.HI R0, RZ, 0x3, R8.reuse ;  /* 0x00000003ff007819 */ /* 0x100fe40000011408 */
[----:B------:R-:W-:-:S02]  /*0400*/  SHF.R.S32.HI R9, RZ, 0x1f, R8 ;  /* 0x0000001fff097819 */ /* 0x000fc40000011408 */
[----:B------:R-:W-:Y:S02]  /*0410*/  SHF.R.S32.HI R8, RZ, 0x1f, R5 ;  /* 0x0000001fff087819 */ /* 0x000fe40000011405 */
[----:B------:R-:W-:Y:S02]  /*0420*/  LEA.HI R9, R9, R0, RZ, 0x2 ;  /* 0x0000000009097211 */ /* 0x000fe400078f10ff */
[----:B------:R-:W-:Y:S02]  /*0430*/  LEA.HI R8, R8, R5, RZ, 0x2 ;  /* 0x0000000508087211 */ /* 0x000fe400078f10ff */
[----:B-1----:R-:W-:Y:S01]  /*0440*/  I2FP.F32.U32 R11, R4 ;  /* 0x00000004000b7245 */ /* 0x002fe20000201000 */
[----:B------:R-:W-:Y:S01]  /*0450*/  VOTEU.ALL UP0, P0 ;  /* 0x00000000003f7886 */ /* 0x000fe20000000000 */
[----:B------:R-:W-:Y:S01]  /*0460*/  LOP3.LUT R10, R8, 0x3ffffffc, RZ, 0xc0, !PT ;  /* 0x3ffffffc080a7812 */ /* 0x000fe200078ec0ff */
[----:B------:R-:W-:Y:S01]  /*0470*/  VOTEU.ALL UP1, P0 ;  /* 0x00000000003f7886 */ /* 0x000fe20000020000 */
[----:B------:R-:W-:Y:S01]  /*0480*/  LOP3.LUT R9, R9, 0xfffffffc, RZ, 0xc0, !PT ;  /* 0xfffffffc09097812 */ /* 0x000fe200078ec0ff */
[----:B------:R-:W-:Y:S01]  /*0490*/  FMUL R13, R11, UR4 ;  /* 0x000000040b0d7c20 */ /* 0x000fe20008400000 */
[----:B------:R-:W1:Y:S01]  /*04a0*/  @!UP0 S2UR UR7, SR_CgaCtaId ;  /* 0x00000000000789c3 */ /* 0x000e620000008800 */
[----:B------:R-:W-:Y:S01]  /*04b0*/  IMAD.IADD R11, R5, 0x1, -R10 ;  /* 0x00000001050b7824 */ /* 0x000fe200078e0a0a */
[----:B0-----:R-:W-:Y:S01]  /*04c0*/  I2FP.F32.U32 R10, UR8 ;  /* 0x00000008000a7c45 */ /* 0x001fe20008201000 */
[----:B------:R-:W-:Y:S01]  /*04d0*/  IMAD.IADD R8, R0, 0x1, -R9 ;  /* 0x0000000100087824 */ /* 0x000fe200078e0a09 */
[----:B------:R-:W-:Y:S01]  /*04e0*/  ULDC UR4, c[0x0][0x150] ;  /* 0x0000540000047ab9 */ /* 0x000fe20000000800 */
[----:B------:R-:W0:Y:S01]  /*04f0*/  F2I.U32.TRUNC.NTZ R13, R13 ;  /* 0x0000000d000d7305 */ /* 0x000e22000020f000 */
[----:B------:R-:W-:Y:S01]  /*0500*/  SHF.R.S32.HI R0, RZ, 0x1f, R3 ;  /* 0x0000001fff007819 */ /* 0x000fe20000011403 */
[----:B------:R-:W-:Y:S01]  /*0510*/  FMUL R10, R10, UR4 ;  /* 0x000000040a0a7c20 */ /* 0x000fe20008400000 */
[----:B------:R-:W5:Y:S01]  /*0520*/  LDC R9, c[0x0][0x148] ;  /* 0x00005200ff097b82 */ /* 0x000f620000000800 */
[----:B------:R-:W-:Y:S01]  /*0530*/  IMAD R8, R11, 0x4, R8 ;  /* 0x000000040b087824 */ /* 0x000fe200078e0208 */
[----:B------:R-:W-:Y:S01]  /*0540*/  LEA.HI R0, R0, R3, RZ, 0x2 ;  /* 0x0000000300007211 */ /* 0x000fe200078f10ff */
[----:B------:R-:W-:Y:S01]  /*0550*/  UMOV UR4, 0x20 ;  /* 0x0000002000047882 */ /* 0x000fe20000000000 */
[----:B------:R-:W-:Y:S01]  /*0560*/  @!UP0 UMOV UR6, 0x400 ;  /* 0x0000040000068882 */ /* 0x000fe20000000000 */
[----:B------:R-:W4:Y:S01]  /*0570*/  F2I.U32.TRUNC.NTZ R10, R10 ;  /* 0x0000000a000a7305 */ /* 0x000f22000020f000 */
[----:B------:R-:W-:Y:S01]  /*0580*/  LOP3.LUT R0, R0, 0xfffffffc, RZ, 0xc0, !PT ;  /* 0xfffffffc00007812 */ /* 0x000fe200078ec0ff */
[----:B------:R-:W-:Y:S01]  /*0590*/  IMAD.SHL.U32 R19, R8, 0x4, RZ ;  /* 0x0000000408137824 */ /* 0x000fe200078e00ff */
[----:B------:R-:W-:-:S04]  /*05a0*/  @!UP0 UIADD3 UR4, -UR4, 0x100000, URZ ;  /* 0x0010000004048890 */ /* 0x000fc8000fffe13f */
[----:B------:R-:W-:Y:S02]  /*05b0*/  @!UP0 USHF.L.U32 UR5, UR4, 0xb, URZ ;  /* 0x0000000b04058899 */ /* 0x000fe4000800063f */
[----:B------:R-:W-:Y:S01]  /*05c0*/  @!UP0 USHF.L.U32 UR4, UR4, 0x1, URZ ;  /* 0x0000000104048899 */ /* 0x000fe2000800063f */
[----:B--2---:R-:W-:Y:S01]  /*05d0*/  ISETP.EQ.U32.AND P3, PT, R14, 0x1, PT ;  /* 0x000000010e00780c */ /* 0x004fe20003f62070 */
[----:B------:R-:W-:Y:S01]  /*05e0*/  IMAD.IADD R3, R3, 0x1, -R0 ;  /* 0x0000000103037824 */ /* 0x000fe200078e0a00 */
[----:B------:R-:W-:Y:S01]  /*05f0*/  LOP3.LUT R19, R8, 0xc, R19, 0x78, !PT ;  /* 0x0000000c08137812 */ /* 0x000fe200078e7813 */
[----:B0-----:R-:W-:Y:S02]  /*0600*/  IMAD.MOV R20, RZ, RZ, -R13 ;  /* 0x000000ffff147224 */ /* 0x001fe400078e0a0d */
[----:B------:R-:W-:Y:S01]  /*0610*/  VIADD R8, R2, 0xffffffff ;  /* 0xffffffff02087836 */ /* 0x000fe20000000000 */
[----:B-1----:R-:W-:Y:S01]  /*0620*/  @!UP0 ULEA UR6, UR7, UR6, 0x18 ;  /* 0x0000000607068291 */ /* 0x002fe2000f8ec03f */
[----:B------:R-:W-:Y:S01]  /*0630*/  ISETP.NE.AND P1, PT, R3, 0x3, PT ;  /* 0x000000030300780c */ /* 0x000fe20003f25270 */
[----:B------:R-:W-:Y:S01]  /*0640*/  VOTEU.ALL UP0, P0 ;  /* 0x00000000003f7886 */ /* 0x000fe20000000000 */
[----:B------:R-:W-:Y:S01]  /*0650*/  ISETP.LT.U32.AND P0, PT, R19, 0x2, !P2 ;  /* 0x000000021300780c */ /* 0x000fe20005701070 */
[----:B----4-:R-:W-:Y:S01]  /*0660*/  IMAD.MOV R7, RZ, RZ, -R10 ;  /* 0x000000ffff077224 */ /* 0x010fe200078e0a0a */
[----:B------:R-:W-:-:S02]  /*0670*/  ISETP.EQ.OR P1, PT, R3, RZ, !P1 ;  /* 0x000000ff0300720c */ /* 0x000fc40004f22670 */
[----:B------:R-:W-:Y:S01]  /*0680*/  ISETP.GE.U32.AND P5, PT, R8, 0x2, PT ;  /* 0x000000020800780c */ /* 0x000fe20003fa6070 */
[----:B-----5:R-:W-:Y:S01]  /*0690*/  IMAD R0, R9, R20, R4 ;  /* 0x0000001409007224 */ /* 0x020fe200078e0204 */
[----:B------:R-:W-:Y:S01]  /*06a0*/  ISETP.EQ.AND P1, PT, R2, RZ, P1 ;  /* 0x000000ff0200720c */ /* 0x000fe20000f22270 */
[----:B---3--:R-:W-:Y:S01]  /*06b0*/  IMAD R7, R12, R7, UR8 ;  /* 0x000000080c077e24 */ /* 0x008fe2000f8e0207 */
[----:B------:R-:W-:Y:S01]  /*06c0*/  ISETP.NE.AND P2, PT, R2, RZ, PT ;  /* 0x000000ff0200720c */ /* 0x000fe20003f45270 */
[----:B------:R-:W0:Y:S02]  /*06d0*/  FENCE.VIEW.ASYNC.S ;  /* 0x00000000000073c6 */ /* 0x000e240000000000 */
[----:B0-----:R0:W1:Y:S01]  /*06e0*/  @!UP0 SYNCS.EXCH.64 URZ, [UR6+0x60], UR4 ;  /* 0x00006004063f85b2 */ /* 0x0010620008000100 */
[----:B------:R-:W-:Y:S02]  /*06f0*/  ISETP.NE.AND P4, PT, R0, R19, PT ;  /* 0x000000130000720c */ /* 0x000fe40003f85270 */
[----:B------:R-:W-:-:S02]  /*0700*/  SEL R18, RZ, 0x1, !P1 ;  /* 0x00000001ff127807 */ /* 0x000fc40004800000 */
[----:B------:R-:W-:Y:S02]  /*0710*/  ISETP.EQ.OR P4, PT, R7, RZ, !P4 ;  /* 0x000000ff0700720c */ /* 0x000fe40006782670 */
[----:B------:R-:W-:Y:S02]  /*0720*/  LOP3.LUT R0, R94, 0x7f, RZ, 0xc0, !PT ;  /* 0x0000007f5e007812 */ /* 0x000fe400078ec0ff */
[----:B------:R-:W-:Y:S02]  /*0730*/  PLOP3.LUT P0, PT, P0, P4, PT, 0x80, 0x0 ;  /* 0x000000000000781c */ /* 0x000fe40000709070 */
[----:B------:R-:W-:Y:S02]  /*0740*/  SEL R18, R18, 0x2, P5 ;  /* 0x0000000212127807 */ /* 0x000fe40002800000 */
[----:B------:R-:W-:Y:S01]  /*0750*/  P2R R102, PR, RZ, 0x1 ;  /* 0x00000001ff667803 */ /* 0x000fe20000000000 */
[----:B------:R0:W2:Y:S01]  /*0760*/  @!UP1 SYNCS.EXCH.64 URZ, [UR6+0x68], UR4 ;  /* 0x00006804063f95b2 */ /* 0x0000a20008000100 */
[----:B------:R-:W-:Y:S01]  /*0770*/  NOP ;  /* 0x0000000000007918 */ /* 0x000fe20000000000 */
[----:B------:R-:W-:Y:S06]  /*0780*/  @!P3 BRA `(.L_x_3) ;  /* 0x000000000008b947 */ /* 0x000fec0003800000 */
[----:B-12---:R-:W-:Y:S01]  /*0790*/  UCGABAR_ARV ;  /* 0x00000000000079c7 */ /* 0x006fe20008000000 */
[----:B------:R-:W-:Y:S05]  /*07a0*/  BRA `(.L_x_4) ;  /* 0x0000000000047947 */ /* 0x000fea0003800000 */
.L_x_3:
[----:B-12---:R-:W-:Y:S01]  /*07b0*/  NOP ;  /* 0x0000000000007918 */ /* 0x006fe20000000000 */
.L_x_4:
[----:B------:R-:W1:Y:S01]  /*07c0*/  LDC R2, c[0x0][0x65c] ;  /* 0x00019700ff027b82 */ /* 0x000e620000000800 */
[----:B------:R-:W-:Y:S02]  /*07d0*/  IMAD.U32 R10, RZ, RZ, UR8 ;  /* 0x00000008ff0a7e24 */ /* 0x000fe4000f8e00ff */
[----:B------:R-:W-:Y:S01]  /*07e0*/  IMAD.MOV.U32 R11, RZ, RZ, RZ ;  /* 0x000000ffff0b7224 */ /* 0x000fe200078e00ff */
[----:B-1----:R-:W-:-:S04]  /*07f0*/  ISETP.NE.AND P1, PT, R2, 0x1, PT ;  /* 0x000000010200780c */ /* 0x002fc80003f25270 */
[----:B------:R-:W-:-:S09]  /*0800*/  P2R R5, PR, RZ, 0x2 ;  /* 0x00000002ff057803 */ /* 0x000fd20000000000 */
[----:B------:R-:W1:Y:S01]  /*0810*/  @P1 LDC R17, c[0x0][0x10] ;  /* 0x00000400ff111b82 */ /* 0x000e620000000800 */
[----:B------:R-:W-:Y:S02]  /*0820*/  @P1 IMAD.MOV.U32 R5, RZ, RZ, RZ ;  /* 0x000000ffff051224 */ /* 0x000fe400078e00ff */
[----:B------:R-:W-:-:S05]  /*0830*/  @P1 IMAD.MOV.U32 R15, RZ, RZ, RZ ;  /* 0x000000ffff0f1224 */ /* 0x000fca00078e00ff */
[----:B------:R-:W2:Y:S01]  /*0840*/  @!P1 LDC R13, c[0x0][0xc] ;  /* 0x00000300ff0d9b82 */ /* 0x000ea20000000800 */
[----:B0-----:R-:W-:Y:S01]  /*0850*/  ULDC UR4, c[0x0][0xc] ;  /* 0x0000030000047ab9 */ /* 0x001fe20000000800 */
[----:B------:R-:W-:Y:S01]  /*0860*/  ULDC UR5, c[0x0][0x10] ;  /* 0x0000040000057ab9 */ /* 0x000fe20000000800 */
[----:B------:R-:W-:Y:S01]  /*0870*/  ULDC UR6, c[0x0][0x14] ;  /* 0x0000050000067ab9 */ /* 0x000fe20000000800 */
[----:B------:R-:W-:-:S04]  /*0880*/  UIMAD.WIDE.U32 UR4, UR4, UR5, URZ ;  /* 0x00000005040472a5 */ /* 0x000fc8000f8e003f */
[----:B------:R-:W-:Y:S02]  /*0890*/  UIMAD.WIDE.U32 UR38, UR4, UR6, URZ ;  /* 0x00000006042672a5 */ /* 0x000fe4000f8e003f */
[----:B------:R-:W-:-:S04]  /*08a0*/  UIMAD UR41, UR5, UR6, URZ ;  /* 0x00000006052972a4 */ /* 0x000fc8000f8e023f */
[----:B------:R-:W-:Y:S01]  /*08b0*/  UIADD3 UR41, UR39, UR41, URZ ;  /* 0x0000002927297290 */ /* 0x000fe2000fffe03f */
[----:B-1----:R-:W-:-:S04]  /*08c0*/  @P1 IMAD.WIDE.U32 R16, R17, UR8, R4 ;  /* 0x0000000811101c25 */ /* 0x002fc8000f8e0004 */
[----:B------:R-:W-:Y:S02]  /*08d0*/  @P1 IMAD.IADD R17, R17, 0x1, R15 ;  /* 0x0000000111111824 */ /* 0x000fe400078e020f */
[----:B--2---:R-:W-:-:S04]  /*08e0*/  @!P1 IMAD.WIDE.U32 R10, R4, R13, R10 ;  /* 0x0000000d040a9225 */ /* 0x004fc800078e000a */
[----:B------:R-:W-:Y:S02]  /*08f0*/  @!P1 IMAD.MOV.U32 R16, RZ, RZ, R10 ;  /* 0x000000ffff109224 */ /* 0x000fe400078e000a */
[----:B------:R-:W-:Y:S01]  /*0900*/  @!P1 IMAD.MOV.U32 R17, RZ, RZ, R11 ;  /* 0x000000ffff119224 */ /* 0x000fe200078e000b */
[----:B------:R-:W-:Y:S06]  /*0910*/  @!P3 BRA `(.L_x_5) ;  /* 0x00000000000cb947 */ /* 0x000fec0003800000 */
[----:B------:R-:W-:Y:S01]  /*0920*/  UCGABAR_WAIT ;  /* 0x0000000000007dc7 */ /* 0x000fe20008000000 */
[----:B------:R-:W-:Y:S01]  /*0930*/  CCTL.IVALL ;  /* 0x00000000ff00798f */ /* 0x000fe20002000000 */
[----:B------:R-:W-:Y:S05]  /*0940*/  BRA `(.L_x_6) ;  /* 0x0000000000047947 */ /* 0x000fea0003800000 */
.L_x_5:
[----:B------:R-:W-:Y:S06]  /*0950*/  BAR.SYNC.DEFER_BLOCKING 0x0 ;  /* 0x0000000000007b1d */ /* 0x000fec0000010000 */
.L_x_6:
[----:B------:R-:W-:Y:S05]  /*0960*/  @!P2 BRA `(.L_x_7) ;  /* 0x000000600070a947 */ /* 0x000fea0003800000 */
[----:B------:R-:W-:-:S13]  /*0970*/  ISETP.GT.U32.AND P0, PT, R8, 0x1, PT ;  /* 0x000000010800780c */ /* 0x000fda0003f04070 */
[----:B------:R-:W-:Y:S05]  /*0980*/  @P0 EXIT ;  /* 0x000000000000094d */ /* 0x000fea0003800000 */
[----:B------:R-:W-:Y:S01]  /*0990*/  ULDC.64 UR4, c[0x0][0x650] ;  /* 0x0001940000047ab9 */ /* 0x000fe20000000a00 */
[----:B------:R-:W-:Y:S01]  /*09a0*/  PRMT R3, RZ, 0x7610, R3 ;  /* 0x00007610ff037816 */ /* 0x000fe20000000003 */
[----:B------:R-:W-:Y:S01]  /*09b0*/  IMAD.MOV.U32 R101, RZ, RZ, -0x1 ;  /* 0xffffffffff657424 */ /* 0x000fe200078e00ff */
[----:B------:R-:W-:Y:S01]  /*09c0*/  ISETP.GE.U32.AND P0, PT, R16, UR4, PT ;  /* 0x0000000410007c0c */ /* 0x000fe2000bf06070 */
[----:B------:R-:W-:Y:S02]  /*09d0*/  IMAD.MOV.U32 R100, RZ, RZ, -0x1 ;  /* 0xffffffffff647424 */ /* 0x000fe400078e00ff */
[----:B------:R-:W-:Y:S01]  /*09e0*/  IMAD.MOV.U32 R99, RZ, RZ, -0x1 ;  /* 0xffffffffff637424 */ /* 0x000fe200078e00ff */
[----:B------:R-:W-:-:S13]  /*09f0*/  ISETP.GE.U32.AND.EX P0, PT, R17, UR5, PT, P0 ;  /* 0x0000000511007c0c */ /* 0x000fda000bf06100 */
[----:B------:R-:W-:Y:S05]  /*0a00*/  @P0 BRA `(.L_x_8) ;  /* 0x0000000400280947 */ /* 0x000fea0003800000 */
[----:B------:R-:W0:Y:S01]  /*0a10*/  LDC.64 R22, c[0x0][0x628] ;  /* 0x00018a00ff167b82 */ /* 0x000e220000000a00 */
[----:B------:R-:W-:Y:S02]  /*0a20*/  IMAD.MOV.U32 R10, RZ, RZ, R16 ;  /* 0x000000ffff0a7224 */ /* 0x000fe400078e0010 */
[----:B------:R-:W-:-:S05]  /*0a30*/  IMAD.MOV.U32 R11, RZ, RZ, R17 ;  /* 0x000000ffff0b7224 */ /* 0x000fca00078e0011 */
[----:B------:R-:W1:Y:S08]  /*0a40*/  LDC R8, c[0x0][0x630] ;  /* 0x00018c00ff087b82 */ /* 0x000e700000000800 */
[----:B------:R-:W2:Y:S01]  /*0a50*/  LDC.64 R24, c[0x0][0x620] ;  /* 0x00018800ff187b82 */ /* 0x000ea20000000a00 */
[----:B0-----:R-:W-:-:S04]  /*0a60*/  ISETP.NE.U32.AND P0, PT, R22, RZ, PT ;  /* 0x000000ff1600720c */ /* 0x001fc80003f05070 */
[----:B------:R-:W-:-:S13]  /*0a70*/  ISETP.NE.AND.EX P0, PT, R23, RZ, PT, P0 ;  /* 0x000000ff1700720c */ /* 0x000fda0003f05300 */
[----:B-12---:R-:W-:Y:S05]  /*0a80*/  @!P0 BRA `(.L_x_9) ;  /* 0x0000000000288947 */ /* 0x006fea0003800000 */
[----:B------:R-:W0:Y:S02]  /*0a90*/  LDC R3, c[0x0][0x634] ;  /* 0x00018d00ff037b82 */ /* 0x000e240000000800 */
[----:B0-----:R-:W-:-:S05]  /*0aa0*/  IADD3 R3, P0, R16, R3, RZ ;  /* 0x0000000310037210 */ /* 0x001fca0007f1e0ff */
[----:B------:R-:W-:-:S04]  /*0ab0*/  IMAD.X R21, RZ, RZ, R17, P0 ;  /* 0x000000ffff157224 */ /* 0x000fc800000e0611 */
[----:B------:R-:W-:-:S04]  /*0ac0*/  IMAD.WIDE.U32 R10, R21, R22, RZ ;  /* 0x00000016150a7225 */ /* 0x000fc800078e00ff */
[----:B------:R-:W-:-:S04]  /*0ad0*/  IMAD.WIDE.U32 R12, P0, R3, R23, R10 ;  /* 0x00000017030c7225 */ /* 0x000fc8000780000a */
[----:B------:R-:W-:-:S04]  /*0ae0*/  IMAD.WIDE.U32 R10, R3, R22, RZ ;  /* 0x00000016030a7225 */ /* 0x000fc800078e00ff */
[----:B------:R-:W-:Y:S01]  /*0af0*/  IMAD.X R15, RZ, RZ, RZ, P0 ;  /* 0x000000ffff0f7224 */ /* 0x000fe200000e06ff */
[----:B------:R-:W-:Y:S01]  /*0b00*/  IADD3 RZ, P0, R11, R12, RZ ;  /* 0x0000000c0bff7210 */ /* 0x000fe20007f1e0ff */
[----:B------:R-:W-:-:S04]  /*0b10*/  IMAD.MOV.U32 R14, RZ, RZ, R13 ;  /* 0x000000ffff0e7224 */ /* 0x000fc800078e000d */
[----:B------:R-:W-:-:S08]  /*0b20*/  IMAD.WIDE.U32.X R10, R21, R23, R14, P0 ;  /* 0x00000017150a7225 */ /* 0x000fd000000e040e */
.L_x_9:
[----:B------:R-:W0:Y:S01]  /*0b30*/  LDC.64 R28, c[0x0][0x640] ;  /* 0x00019000ff1c7b82 */ /* 0x000e220000000a00 */
[-CC-:B------:R-:W-:Y:S01]  /*0b40*/  SHF.R.U64 R99, R10, R8.reuse, R11.reuse ;  /* 0x000000080a637219 */ /* 0x180fe2000000120b */
[----:B------:R-:W-:Y:S01]  /*0b50*/  IMAD.MOV.U32 R23, RZ, RZ, 0x1 ;  /* 0x00000001ff177424 */ /* 0x000fe200078e00ff */
[----:B------:R-:W-:Y:S02]  /*0b60*/  SHF.R.U32.HI R3, RZ, R8, R11 ;  /* 0x00000008ff037219 */ /* 0x000fe4000001160b */
[----:B------:R-:W-:-:S03]  /*0b70*/  IADD3 R5, P0, RZ, -R99, RZ ;  /* 0x80000063ff057210 */ /* 0x000fc60007f1e0ff */
[----:B------:R-:W1:Y:S02]  /*0b80*/  LDC R12, c[0x0][0x618] ;  /* 0x00018600ff0c7b82 */ /* 0x000e640000000800 */
[----:B------:R-:W-:Y:S02]  /*0b90*/  IMAD.X R3, RZ, RZ, ~R3, P0 ;  /* 0x000000ffff037224 */ /* 0x000fe400000e0e03 */
[----:B------:R-:W-:-:S04]  /*0ba0*/  IMAD.WIDE.U32 R10, R5, R24, R16 ;  /* 0x00000018050a7225 */ /* 0x000fc800078e0010 */
[----:B------:R-:W2:Y:S01]  /*0bb0*/  LDC R22, c[0x0][0x608] ;  /* 0x00018200ff167b82 */ /* 0x000ea20000000800 */
[----:B------:R-:W-:Y:S02]  /*0bc0*/  IMAD R8, R3, R24, RZ ;  /* 0x0000001803087224 */ /* 0x000fe400078e02ff */
[----:B------:R-:W-:Y:S02]  /*0bd0*/  IMAD.MOV.U32 R3, RZ, RZ, -0x1 ;  /* 0xffffffffff037424 */ /* 0x000fe400078e00ff */
[----:B------:R-:W-:-:S03]  /*0be0*/  IMAD R5, R5, R25, R8 ;  /* 0x0000001905057224 */ /* 0x000fc600078e0208 */
[----:B------:R-:W3:Y:S01]  /*0bf0*/  LDC R26, c[0x0][0x658] ;  /* 0x00019600ff1a7b82 */ /* 0x000ee20000000800 */
[----:B------:R-:W-:Y:S01]  /*0c00*/  IMAD.IADD R5, R11, 0x1, R5 ;  /* 0x000000010b057824 */ /* 0x000fe200078e0205 */
[----:B0-----:R-:W-:-:S04]  /*0c10*/  ISETP.NE.U32.AND P0, PT, R28, RZ, PT ;  /* 0x000000ff1c00720c */ /* 0x001fc80003f05070 */
[----:B------:R-:W-:Y:S02]  /*0c20*/  ISETP.NE.AND.EX P0, PT, R29, RZ, PT, P0 ;  /* 0x000000ff1d00720c */ /* 0x000fe40003f05300 */
[----:B------:R-:W0:Y:S01]  /*0c30*/  LDC R24, c[0x0][0x600] ;  /* 0x00018000ff187b82 */ /* 0x000e220000000800 */
[-CC-:B-1----:R-:W-:Y:S02]  /*0c40*/  SHF.R.U64 R14, R10, R12.reuse, R5.reuse ;  /* 0x0000000c0a0e7219 */ /* 0x182fe40000001205 */
[----:B------:R-:W-:-:S05]  /*0c50*/  SHF.R.U32.HI R5, RZ, R12, R5 ;  /* 0x0000000cff057219 */ /* 0x000fca0000011605 */
[----:B------:R-:W1:Y:S01]  /*0c60*/  LDC R15, c[0x0][0x648] ;  /* 0x00019200ff0f7b82 */ /* 0x000e620000000800 */
[-CC-:B--2---:R-:W-:Y:S02]  /*0c70*/  SHF.R.U64 R27, R14, R22.reuse, R5.reuse ;  /* 0x000000160e1b7219 */ /* 0x184fe40000001205 */
[----:B------:R-:W-:Y:S01]  /*0c80*/  SHF.R.U32.HI R5, RZ, R22, R5 ;  /* 0x00000016ff057219 */ /* 0x000fe20000011605 */
[----:B------:R-:W-:-:S04]  /*0c90*/  IMAD R22, R9, R20, R4 ;  /* 0x0000001409167224 */ /* 0x000fc800078e0204 */
[----:B------:R-:W2:Y:S01]  /*0ca0*/  LDC R21, c[0x0][0x638] ;  /* 0x00018e00ff157b82 */ /* 0x000ea20000000800 */
[-CC-:B---3--:R-:W-:Y:S02]  /*0cb0*/  SHF.R.U64 R20, R27, R26.reuse, R5.reuse ;  /* 0x0000001a1b147219 */ /* 0x188fe40000001205 */
[-C--:B------:R-:W-:Y:S02]  /*0cc0*/  SHF.L.U32 R3, R3, R26.reuse, RZ ;  /* 0x0000001a03037219 */ /* 0x080fe400000006ff */
[----:B------:R-:W-:Y:S01]  /*0cd0*/  SHF.R.U32.HI R5, RZ, R26, R5 ;  /* 0x0000001aff057219 */ /* 0x000fe20000011605 */
[----:B------:R-:W-:Y:S01]  /*0ce0*/  IMAD.MOV.U32 R4, RZ, RZ, R20 ;  /* 0x000000ffff047224 */ /* 0x000fe200078e0014 */
[----:B------:R-:W-:Y:S01]  /*0cf0*/  LOP3.LUT R12, RZ, R3, RZ, 0x33, !PT ;  /* 0x00000003ff0c7212 */ /* 0x000fe200078e33ff */
[----:B------:R-:W3:Y:S01]  /*0d00*/  LDC R25, c[0x0][0x610] ;  /* 0x00018400ff197b82 */ /* 0x000ee20000000800 */
[----:B------:R-:W-:Y:S05]  /*0d10*/  @!P0 BRA `(.L_x_10) ;  /* 0x0000000000288947 */ /* 0x000fea0003800000 */
[----:B------:R-:W4:Y:S02]  /*0d20*/  LDC R3, c[0x0][0x64c] ;  /* 0x00019300ff037b82 */ /* 0x000f240000000800 */
[----:B----4-:R-:W-:-:S05]  /*0d30*/  IADD3 R3, P0, R20, R3, RZ ;  /* 0x0000000314037210 */ /* 0x010fca0007f1e0ff */
        /* <DEDUP_REMOVED lines=8> */
.L_x_10:
[----:B-1----:R-:W-:Y:S01]  /*0dc0*/  SHF.R.U64 R4, R4, R15, R5 ;  /* 0x0000000f04047219 */ /* 0x002fe20000001205 */
[----:B0-----:R-:W-:Y:S01]  /*0dd0*/  VIADD R5, R24, 0xffffffff ;  /* 0xffffffff18057836 */ /* 0x001fe20000000000 */
[----:B------:R-:W-:Y:S02]  /*0de0*/  SHF.L.U32 R3, R23, R26, RZ ;  /* 0x0000001a17037219 */ /* 0x000fe400000006ff */
[----:B------:R-:W-:Y:S01]  /*0df0*/  LOP3.LUT R12, R27, R12, RZ, 0xc0, !PT ;  /* 0x0000000c1b0c7212 */ /* 0x000fe200078ec0ff */
[----:B------:R-:W-:Y:S01]  /*0e00*/  IMAD.MOV R8, RZ, RZ, -R4 ;  /* 0x000000ffff087224 */ /* 0x000fe200078e0a04 */
[----:B------:R-:W-:-:S03]  /*0e10*/  SEL R7, R7, R22, !P1 ;  /* 0x0000001607077207 */ /* 0x000fc60004800000 */
[----:B------:R-:W-:Y:S01]  /*0e20*/  IMAD R12, R3, R4, R12 ;  /* 0x00000004030c7224 */ /* 0x000fe200078e020c */
[----:B------:R-:W-:Y:S01]  /*0e30*/  LOP3.LUT R4, R14, R5, RZ, 0xc0, !PT ;  /* 0x000000050e047212 */ /* 0x000fe200078ec0ff */
[----:B--2---:R-:W-:Y:S02]  /*0e40*/  IMAD R3, R8, R21, R20 ;  /* 0x0000001508037224 */ /* 0x004fe400078e0214 */
[----:B---3--:R-:W-:Y:S02]  /*0e50*/  IMAD R7, R12, R25, R7 ;  /* 0x000000190c077224 */ /* 0x008fe400078e0207 */
[----:B------:R-:W-:Y:S02]  /*0e60*/  IMAD.MOV.U32 R5, RZ, RZ, 0x1 ;  /* 0x00000001ff057424 */ /* 0x000fe400078e00ff */
[----:B------:R-:W-:-:S03]  /*0e70*/  IMAD R4, R3, R24, R4 ;  /* 0x0000001803047224 */ /* 0x000fc600078e0204 */
[----:B------:R-:W-:Y:S02]  /*0e80*/  PRMT R3, R5, 0x7610, R3 ;  /* 0x0000761005037816 */ /* 0x000fe40000000003 */
[----:B------:R-:W-:Y:S02]  /*0e90*/  SEL R100, R4, R7, !P1 ;  /* 0x0000000704647207 */ /* 0x000fe40004800000 */
[----:B------:R-:W-:-:S07]  /*0ea0*/  SEL R101, R7, R4, !P1 ;  /* 0x0000000407657207 */ /* 0x000fce0004800000 */
.L_x_8:
[----:B------:R-:W-:-:S08]  /*0eb0*/  NOP ;  /* 0x0000000000007918 */ /* 0x000fd00000000000 */
[----:B------:R-:W0:Y:S02]  /*0ec0*/  USETMAXREG.TRY_ALLOC.CTAPOOL UP0, 0xe8 ;  /* 0x000000e8000079c8 */ /* 0x000e240008000600 */
[----:B0-----:R-:W-:-:S13]  /*0ed0*/  PLOP3.LUT P0, PT, PT, PT, UP0, 0x80, 0x0 ;  /* 0x000000000000781c */ /* 0x001fda0003f0f008 */
[----:B------:R-:W-:Y:S05]  /*0ee0*/  @!P0 BRA `(.L_x_8) ;  /* 0xfffffffc00f08947 */ /* 0x000fea000383ffff */
[----:B------:R-:W-:Y:S01]  /*0ef0*/  ULDC.64 UR4, c[0x0][0x598] ;  /* 0x0001660000047ab9 */ /* 0x000fe20000000a00 */
[----:B------:R-:W-:Y:S01]  /*0f00*/  ULDC.64 UR36, c[0x0][0x208] ;  /* 0x0000820000247ab9 */ /* 0x000fe20000000a00 */
[----:B------:R-:W-:-:S04]  /*0f10*/  ISETP.NE.U32.AND P0, PT, RZ, UR4, PT ;  /* 0x00000004ff007c0c */ /* 0x000fc8000bf05070 */
[----:B------:R-:W-:-:S13]  /*0f20*/  ISETP.NE.AND.EX P0, PT, RZ, UR5, PT, P0 ;  /* 0x00000005ff007c0c */ /* 0x000fda000bf05300 */
[----:B------:R-:W-:Y:S05]  /*0f30*/  @!P0 BRA `(.L_x_11) ;  /* 0x00000000001c8947 */ /* 0x000fea0003800000 */
[----:B------:R-:W0:Y:S02]  /*0f40*/  LDC.64 R4, c[0x0][0x598] ;  /* 0x00016600ff047b82 */ /* 0x000e240000000a00 */
[----:B0-----:R-:W2:Y:S02]  /*0f50*/  LDG.E.64 R4, desc[UR36][R4.64] ;  /* 0x0000002404047981 */ /* 0x001ea4000c1e1b00 */
[----:B--2---:R-:W-:-:S04]  /*0f60*/  ISETP.NE.U32.AND P0, PT, R4, RZ, PT ;  /* 0x000000ff0400720c */ /* 0x004fc80003f05070 */
[----:B------:R-:W-:-:S13]  /*0f70*/  ISETP.NE.AND.EX P0, PT, R5, RZ, PT, P0 ;  /* 0x000000ff0500720c */ /* 0x000fda0003f05300 */
[----:B------:R-:W-:Y:S05]  /*0f80*/  @!P0 BRA `(.L_x_11) ;  /* 0x0000000000088947 */ /* 0x000fea0003800000 */
[----:B------:R0:W5:Y:S01]  /*0f90*/  LD.E R88, desc[UR36][R4.64] ;  /* 0x0000002404587980 */ /* 0x000162000c101900 */
[----:B------:R-:W-:Y:S05]  /*0fa0*/  BRA `(.L_x_12) ;  /* 0x0000000000247947 */ /* 0x000fea0003800000 */
.L_x_11:
[----:B------:R-:W-:Y:S02]  /*0fb0*/  ULDC.64 UR4, c[0x0][0x588] ;  /* 0x0001620000047ab9 */ /* 0x000fe40000000a00 */
[----:B------:R-:W-:-:S04]  /*0fc0*/  ISETP.NE.U32.AND P0, PT, RZ, UR4, PT ;  /* 0x00000004ff007c0c */ /* 0x000fc8000bf05070 */
[----:B------:R-:W-:-:S13]  /*0fd0*/  ISETP.NE.AND.EX P0, PT, RZ, UR5, PT, P0 ;  /* 0x00000005ff007c0c */ /* 0x000fda000bf05300 */
[----:B------:R-:W-:Y:S05]  /*0fe0*/  @!P0 BRA `(.L_x_13) ;  /* 0x00000000000c8947 */ /* 0x000fea0003800000 */
[----:B------:R-:W0:Y:S02]  /*0ff0*/  LDC.64 R88, c[0x0][0x588] ;  /* 0x00016200ff587b82 */ /* 0x000e240000000a00 */
[----:B0-----:R1:W5:Y:S01]  /*1000*/  LDG.E R88, desc[UR36][R88.64] ;  /* 0x0000002458587981 */ /* 0x001362000c1e1900 */
[----:B------:R-:W-:Y:S05]  /*1010*/  BRA `(.L_x_12) ;  /* 0x0000000000087947 */ /* 0x000fea0003800000 */
.L_x_13:
[----:B------:R-:W-:Y:S02]  /*1020*/  ULDC UR4, c[0x0][0x580] ;  /* 0x0001600000047ab9 */ /* 0x000fe40000000800 */
[----:B------:R-:W-:-:S07]  /*1030*/  IMAD.U32 R88, RZ, RZ, UR4 ;  /* 0x00000004ff587e24 */ /* 0x000fce000f8e00ff */
.L_x_12:
[----:B------:R-:W-:Y:S02]  /*1040*/  ULDC.64 UR4, c[0x0][0x5a0] ;  /* 0x0001680000047ab9 */ /* 0x000fe40000000a00 */
[----:B------:R-:W-:-:S04]  /*1050*/  ISETP.NE.U32.AND P0, PT, RZ, UR4, PT ;  /* 0x00000004ff007c0c */ /* 0x000fc8000bf05070 */
[----:B------:R-:W-:-:S13]  /*1060*/  ISETP.NE.AND.EX P0, PT, RZ, UR5, PT, P0 ;  /* 0x00000005ff007c0c */ /* 0x000fda000bf05300 */
[----:B------:R-:W-:Y:S05]  /*1070*/  @!P0 BRA `(.L_x_14) ;  /* 0x00000000001c8947 */ /* 0x000fea0003800000 */
[----:B0-----:R-:W0:Y:S02]  /*1080*/  LDC.64 R4, c[0x0][0x5a0] ;  /* 0x00016800ff047b82 */ /* 0x001e240000000a00 */
[----:B0-----:R-:W2:Y:S02]  /*1090*/  LDG.E.64 R4, desc[UR36][R4.64] ;  /* 0x0000002404047981 */ /* 0x001ea4000c1e1b00 */
[----:B--2---:R-:W-:-:S04]  /*10a0*/  ISETP.NE.U32.AND P0, PT, R4, RZ, PT ;  /* 0x000000ff0400720c */ /* 0x004fc80003f05070 */
[----:B------:R-:W-:-:S13]  /*10b0*/  ISETP.NE.AND.EX P0, PT, R5, RZ, PT, P0 ;  /* 0x000000ff0500720c */ /* 0x000fda0003f05300 */
[----:B------:R-:W-:Y:S05]  /*10c0*/  @!P0 BRA `(.L_x_14) ;  /* 0x0000000000088947 */ /* 0x000fea0003800000 */
[----:B-1----:R0:W5:Y:S01]  /*10d0*/  LD.E R89, desc[UR36][R4.64] ;  /* 0x0000002404597980 */ /* 0x002162000c101900 */
[----:B------:R-:W-:Y:S05]  /*10e0*/  BRA `(.L_x_15) ;  /* 0x0000000000247947 */ /* 0x000fea0003800000 */
.L_x_14:
[----:B------:R-:W-:Y:S02]  /*10f0*/  ULDC.64 UR4, c[0x0][0x590] ;  /* 0x0001640000047ab9 */ /* 0x000fe40000000a00 */
[----:B------:R-:W-:-:S04]  /*1100*/  ISETP.NE.U32.AND P0, PT, RZ, UR4, PT ;  /* 0x00000004ff007c0c */ /* 0x000fc8000bf05070 */
[----:B------:R-:W-:-:S13]  /*1110*/  ISETP.NE.AND.EX P0, PT, RZ, UR5, PT, P0 ;  /* 0x00000005ff007c0c */ /* 0x000fda000bf05300 */
[----:B------:R-:W-:Y:S05]  /*1120*/  @!P0 BRA `(.L_x_16) ;  /* 0x00000000000c8947 */ /* 0x000fea0003800000 */
[----:B0-----:R-:W1:Y:S02]  /*1130*/  LDC.64 R4, c[0x0][0x590] ;  /* 0x00016400ff047b82 */ /* 0x001e640000000a00 */
[----:B-1----:R1:W5:Y:S01]  /*1140*/  LDG.E R89, desc[UR36][R4.64] ;  /* 0x0000002404597981 */ /* 0x002362000c1e1900 */
[----:B------:R-:W-:Y:S05]  /*1150*/  BRA `(.L_x_15) ;  /* 0x0000000000087947 */ /* 0x000fea0003800000 */
.L_x_16:
[----:B------:R-:W-:Y:S02]  /*1160*/  ULDC UR4, c[0x0][0x584] ;  /* 0x0001610000047ab9 */ /* 0x000fe40000000800 */
[----:B-1----:R-:W-:-:S07]  /*1170*/  IMAD.U32 R89, RZ, RZ, UR4 ;  /* 0x00000004ff597e24 */ /* 0x002fce000f8e00ff */
.L_x_15:
[----:B------:R-:W-:-:S13]  /*1180*/  LOP3.LUT P0, RZ, R3, 0xff, RZ, 0xc0, !PT ;  /* 0x000000ff03ff7812 */ /* 0x000fda000780c0ff */
[----:B------:R-:W-:Y:S05]  /*1190*/  @!P0 EXIT ;  /* 0x000000000000894d */ /* 0x000fea0003800000 */
[----:B------:R-:W2:Y:S01]  /*11a0*/  LDC R92, c[0x0][0x658] ;  /* 0x00019600ff5c7b82 */ /* 0x000ea20000000800 */
[----:B------:R-:W-:Y:S01]  /*11b0*/  ULDC.64 UR6, c[0x0][0x288] ;  /* 0x0000a20000067ab9 */ /* 0x000fe20000000a00 */
[----:B------:R-:W-:Y:S01]  /*11c0*/  LOP3.LUT R6, R6, 0x1, RZ, 0xc0, !PT ;  /* 0x0000000106067812 */ /* 0x000fe200078ec0ff */
[----:B------:R-:W-:Y:S01]  /*11d0*/  UIADD3 UR4, UR7, 0x7f, URZ ;  /* 0x0000007f07047890 */ /* 0x000fe2000fffe03f */
[----:B------:R-:W-:Y:S01]  /*11e0*/  SHF.R.U32.HI R3, RZ, 0x2, R94 ;  /* 0x00000002ff037819 */ /* 0x000fe2000001165e */
[----:B01----:R-:W-:Y:S01]  /*11f0*/  IMAD.MOV.U32 R5, RZ, RZ, -0x1 ;  /* 0xffffffffff057424 */ /* 0x003fe200078e00ff */
[----:B------:R-:W-:Y:S01]  /*1200*/  SHF.R.U32.HI R0, RZ, 0x1, R0 ;  /* 0x00000001ff007819 */ /* 0x000fe20000011600 */
[----:B------:R-:W-:Y:S01]  /*1210*/  USHF.R.S32.HI UR5, URZ, 0x1f, UR4 ;  /* 0x0000001f3f057899 */ /* 0x000fe20008011404 */
[----:B------:R-:W0:Y:S01]  /*1220*/  LDC.64 R90, c[0x0][0x5c8] ;  /* 0x00017200ff5a7b82 */ /* 0x000e220000000a00 */
[----:B------:R-:W-:Y:S01]  /*1230*/  IMAD.SHL.U32 R22, R6, 0x40, RZ ;  /* 0x0000004006167824 */ /* 0x000fe200078e00ff */
[----:B------:R-:W-:Y:S01]  /*1240*/  LOP3.LUT R3, R3, 0x7, RZ, 0xc0, !PT ;  /* 0x0000000703037812 */ /* 0x000fe200078ec0ff */
[----:B------:R-:W-:Y:S01]  /*1250*/  ULEA.HI UR5, UR5, UR4, URZ, 0x7 ;  /* 0x0000000405057291 */ /* 0x000fe2000f8f383f */
[----:B------:R-:W-:Y:S01]  /*1260*/  LOP3.LUT R0, R0, 0x30, RZ, 0xc0, !PT ;  /* 0x0000003000007812 */ /* 0x000fe200078ec0ff */
[----:B------:R-:W-:Y:S01]  /*1270*/  IMAD.MOV.U32 R7, RZ, RZ, 0x1 ;  /* 0x00000001ff077424 */ /* 0x000fe200078e00ff */
[--C-:B------:R-:W-:Y:S01]  /*1280*/  LOP3.LUT R22, R22, 0x40, R3.reuse, 0xe2, !PT ;  /* 0x0000004016167812 */ /* 0x100fe200078ee203 */
[----:B------:R-:W-:Y:S01]  /*1290*/  USHF.R.S32.HI UR43, URZ, 0x7, UR5 ;  /* 0x000000073f2b7899 */ /* 0x000fe20008011405 */
[----:B------:R-:W1:Y:S01]  /*12a0*/  LDC R96, c[0x0][0x600] ;  /* 0x00018000ff607b82 */ /* 0x000e620000000800 */
[----:B------:R-:W-:Y:S01]  /*12b0*/  IADD3 R3, RZ, -R0, -R3 ;  /* 0x80000000ff037210 */ /* 0x000fe20007ffe803 */
[----:B------:R-:W-:Y:S01]  /*12c0*/  IMAD.U32 R4, RZ, RZ, UR6 ;  /* 0x00000006ff047e24 */ /* 0x000fe2000f8e00ff */
[C---:B------:R-:W-:Y:S01]  /*12d0*/  LOP3.LUT R93, R94.reuse, 0x3, RZ, 0xc0, !PT ;  /* 0x000000035e5d7812 */ /* 0x040fe200078ec0ff */
[----:B------:R-:W-:Y:S01]  /*12e0*/  UISETP.LT.AND UP0, UPT, UR43, 0x1, UPT ;  /* 0x000000012b00788c */ /* 0x000fe2000bf01270 */
[----:B------:R-:W-:Y:S01]  /*12f0*/  LOP3.LUT R95, R94, 0x80, RZ, 0xc0, !PT ;  /* 0x000000805e5f7812 */ /* 0x000fe200078ec0ff */
[----:B------:R-:W-:Y:S01]  /*1300*/  IMAD R3, R6, -0x40, R3 ;  /* 0xffffffc006037824 */ /* 0x000fe200078e0203 */
[----:B------:R-:W-:Y:S01]  /*1310*/  ULDC UR4, c[0x0][0x284] ;  /* 0x0000a10000047ab9 */ /* 0x000fe20000000800 */
[----:B--2---:R-:W-:Y:S01]  /*1320*/  SHF.L.U32 R5, R5, R92, RZ ;  /* 0x0000005c05057219 */ /* 0x004fe200000006ff */
[----:B------:R-:W-:Y:S01]  /*1330*/  USEL UR44, UR43, 0x1, UP0 ;  /* 0x000000012b2c7887 */ /* 0x000fe20008000000 */
[----:B------:R-:W-:Y:S01]  /*1340*/  IMAD R93, R93, -0x2, R4 ;  /* 0xfffffffe5d5d7824 */ /* 0x000fe200078e0204 */
[----:B------:R-:W-:Y:S01]  /*1350*/  LOP3.LUT R22, R22, R0, RZ, 0xfc, !PT ;  /* 0x0000000016167212 */ /* 0x000fe200078efcff */
[----:B------:R-:W-:Y:S01]  /*1360*/  IMAD.SHL.U32 R94, R94, 0x2, RZ ;  /* 0x000000025e5e7824 */ /* 0x000fe200078e00ff */
[----:B------:R-:W-:Y:S01]  /*1370*/  SHF.L.U32 R92, R7, R92, RZ ;  /* 0x0000005c075c7219 */ /* 0x000fe200000006ff */
[----:B------:R-:W-:Y:S01]  /*1380*/  VIADD R98, R3, UR4 ;  /* 0x0000000403627c36 */ /* 0x000fe20008000000 */
[----:B------:R-:W-:Y:S01]  /*1390*/  LOP3.LUT R103, R18, 0x1, RZ, 0xfc, !PT ;  /* 0x0000000112677812 */ /* 0x000fe200078efcff */
[----:B------:R-:W-:Y:S01]  /*13a0*/  IMAD.MOV.U32 R23, RZ, RZ, RZ ;  /* 0x000000ffff177224 */ /* 0x000fe200078e00ff */
[C---:B0-----:R-:W-:Y:S01]  /*13b0*/  SHF.L.U64.HI R91, R90.reuse, 0x3, R91 ;  /* 0x000000035a5b7819 */ /* 0x041fe2000001025b */
[----:B------:R-:W-:Y:S01]  /*13c0*/  IMAD.SHL.U32 R90, R90, 0x8, RZ ;  /* 0x000000085a5a7824 */ /* 0x000fe200078e00ff */
[----:B------:R-:W-:Y:S01]  /*13d0*/  SHF.R.U32.HI R95, RZ, 0x7, R95 ;  /* 0x00000007ff5f7819 */ /* 0x000fe2000001165f */
[----:B------:R-:W-:Y:S01]  /*13e0*/  UIADD3 UR44, UR43, -UR44, URZ ;  /* 0x8000002c2b2c7290 */ /* 0x000fe2000fffe03f */
[----:B------:R-:W-:Y:S01]  /*13f0*/  LOP3.LUT R97, RZ, R5, RZ, 0x33, !PT ;  /* 0x00000005ff617212 */ /* 0x000fe200078e33ff */
[----:B------:R-:W-:Y:S01]  /*1400*/  UMOV UR40, URZ ;  /* 0x0000003f00287c82 */ /* 0x000fe20008000000 */
[----:B------:R-:W-:Y:S01]  /*1410*/  UMOV UR42, URZ ;  /* 0x0000003f002a7c82 */ /* 0x000fe20008000000 */
[----:B-1----:R-:W-:-:S08]  /*1420*/  VIADD R96, R96, 0xffffffff ;  /* 0xffffffff60607836 */ /* 0x002fd00000000000 */
.L_x_162:
[----:B0-----:R-:W0:Y:S01]  /*1430*/  SHFL.IDX PT, R0, R95, RZ, 0x1f ;  /* 0x00001fff5f007589 */ /* 0x001e2200000e0000 */
[----:B-1----:R-:W1:Y:S01]  /*1440*/  S2UR UR7, SR_CgaCtaId ;  /* 0x00000000000779c3 */ /* 0x002e620000008800 */
[----:B------:R-:W-:Y:S01]  /*1450*/  UMOV UR6, 0x400 ;  /* 0x0000040000067882 */ /* 0x000fe20000000000 */
[----:B0-----:R-:W-:Y:S01]  /*1460*/  R2UR UR4, R0 ;  /* 0x00000000000472ca */ /* 0x001fe200000e0000 */
[----:B-1----:R-:W-:-:S12]  /*1470*/  ULEA UR6, UR7, UR6, 0x18 ;  /* 0x0000000607067291 */ /* 0x002fd8000f8ec03f */
[----:B------:R-:W-:-:S04]  /*1480*/  ULEA.HI UR5, UR4, UR4, URZ, 0x1 ;  /* 0x0000000404057291 */ /* 0x000fc8000f8f083f */
[----:B------:R-:W-:-:S04]  /*1490*/  ULOP3.LUT UR5, UR5, 0x7fffe, URZ, 0xc0, !UPT ;  /* 0x0007fffe05057892 */ /* 0x000fc8000f8ec03f */
[----:B------:R-:W-:-:S03]  /*14a0*/  UIADD3 UR5, UR4, -UR5, URZ ;  /* 0x8000000504057290 */ /* 0x000fc6000fffe03f */
[----:B------:R-:W-:Y:S01]  /*14b0*/  ULDC UR4, c[0x0][0x28c] ;  /* 0x0000a30000047ab9 */ /* 0x000fe20000000800 */
[----:B------:R-:W-:Y:S01]  /*14c0*/  ULEA UR5, UR5, UR6, 0xd ;  /* 0x0000000605057291 */ /* 0x000fe2000f8e683f */
[----:B------:R-:W-:-:S03]  /*14d0*/  ISETP.LT.AND P0, PT, RZ, UR4, PT ;  /* 0x00000004ff007c0c */ /* 0x000fc6000bf01270 */
[----:B------:R-:W-:-:S04]  /*14e0*/  UIADD3 UR5, UR5, 0x100, URZ ;  /* 0x0000010005057890 */ /* 0x000fc8000fffe03f */
[----:B------:R-:W-:-:S04]  /*14f0*/  USHF.R.U32.HI UR5, URZ, 0x4, UR5 ;  /* 0x000000043f057899 */ /* 0x000fc80008011605 */
[----:B------:R-:W-:-:S04]  /*1500*/  ULOP3.LUT UR5, UR5, 0x3fff, URZ, 0xc0, !UPT ;  /* 0x00003fff05057892 */ /* 0x000fc8000f8ec03f */
[----:B------:R-:W-:Y:S01]  /*1510*/  ULOP3.LUT UR45, UR5, 0x10000, URZ, 0xfc, !UPT ;  /* 0x00010000052d7892 */ /* 0x000fe2000f8efc3f */
[----:B--2345:R-:W-:Y:S11]  /*1520*/  @P0 BRA `(.L_x_17) ;  /* 0x0000000000400947 */ /* 0x03cff60003800000 */
[----:B------:R-:W-:Y:S01]  /*1530*/  MOV R0, 0x0 ;  /* 0x0000000000007802 */ /* 0x000fe20000000f00 */
[----:B------:R-:W-:Y:S01]  /*1540*/  ULDC.64 UR4, c[0x4][0x68] ;  /* 0x01001a0000047ab9 */ /* 0x000fe20000000a00 */
[----:B------:R-:W-:Y:S01]  /*1550*/  ULDC.64 UR6, c[0x4][0x8] ;  /* 0x0100020000067ab9 */ /* 0x000fe20000000a00 */
[----:B------:R-:W-:Y:S01]  /*1560*/  IMAD.U32 R4, RZ, RZ, UR4 ;  /* 0x00000004ff047e24 */ /* 0x000fe2000f8e00ff */
[----:B------:R0:W1:Y:S01]  /*1570*/  LDC.64 R14, c[0x4][R0] ;  /* 0x01000000000e7b82 */ /* 0x0000620000000a00 */
[----:B------:R-:W-:Y:S01]  /*1580*/  IMAD.U32 R5, RZ, RZ, UR5 ;  /* 0x00000005ff057e24 */ /* 0x000fe2000f8e00ff */
[----:B------:R-:W-:Y:S01]  /*1590*/  ULDC.64 UR4, c[0x4][0x70] ;  /* 0x01001c0000047ab9 */ /* 0x000fe20000000a00 */
[----:B------:R-:W-:Y:S02]  /*15a0*/  IMAD.U32 R10, RZ, RZ, UR6 ;  /* 0x00000006ff0a7e24 */ /* 0x000fe4000f8e00ff */
[----:B------:R-:W-:Y:S02]  /*15b0*/  IMAD.U32 R6, RZ, RZ, UR4 ;  /* 0x00000004ff067e24 */ /* 0x000fe4000f8e00ff */
[----:B------:R-:W-:-:S02]  /*15c0*/  IMAD.U32 R7, RZ, RZ, UR5 ;  /* 0x00000005ff077e24 */ /* 0x000fc4000f8e00ff */
[----:B------:R-:W-:Y:S02]  /*15d0*/  IMAD.U32 R11, RZ, RZ, UR7 ;  /* 0x00000007ff0b7e24 */ /* 0x000fe4000f8e00ff */
[----:B------:R-:W-:Y:S02]  /*15e0*/  IMAD.MOV.U32 R8, RZ, RZ, 0x1e1 ;  /* 0x000001e1ff087424 */ /* 0x000fe400078e00ff */
[----:B------:R-:W-:Y:S02]  /*15f0*/  IMAD.MOV.U32 R12, RZ, RZ, 0x1 ;  /* 0x00000001ff0c7424 */ /* 0x000fe400078e00ff */
[----:B0-----:R-:W-:-:S07]  /*1600*/  IMAD.MOV.U32 R13, RZ, RZ, RZ ;  /* 0x000000ffff0d7224 */ /* 0x001fce00078e00ff */
[----:B------:R-:W-:-:S07]  /*1610*/  LEPC R20, `(.L_x_17) ;  /* 0x000000001014794e */ /* 0x000fce0000000000 */
[----:B-1---5:R-:W-:Y:S05]  /*1620*/  CALL.ABS.NOINC R14 ;  /* 0x000000000e007343 */ /* 0x022fea0003c00000 */
.L_x_17:
[----:B------:R-:W-:-:S13]  /*1630*/  ISETP.NE.AND P0, PT, R103, 0x3, PT ;  /* 0x000000036700780c */ /* 0x000fda0003f05270 */
[----:B------:R-:W-:Y:S05]  /*1640*/  @!P0 BRA `(.L_x_18) ;  /* 0x0000000000048947 */ /* 0x000fea0003800000 */
[----:B------:R-:W-:Y:S01]  /*1650*/  BPT.TRAP 0x1 ;  /* 0x000000040000795c */ /* 0x000fe20000300000 */
.L_x_18:
[----:B------:R-:W0:Y:S01]  /*1660*/  S2UR UR5, SR_CgaCtaId ;  /* 0x00000000000579c3 */ /* 0x000e220000008800 */
[----:B------:R-:W-:Y:S01]  /*1670*/  UMOV UR4, 0x400 ;  /* 0x0000040000047882 */ /* 0x000fe20000000000 */
[----:B------:R-:W-:Y:S02]  /*1680*/  IMAD.U32 R0, RZ, RZ, UR40 ;  /* 0x00000028ff007e24 */ /* 0x000fe4000f8e00ff */
[----:B------:R-:W-:-:S03]  /*1690*/  IMAD.U32 R3, RZ, RZ, UR42 ;  /* 0x0000002aff037e24 */ /* 0x000fc6000f8e00ff */
[----:B------:R-:W-:Y:S01]  /*16a0*/  SHF.L.U32 R0, R0, 0x1f, RZ ;  /* 0x0000001f00007819 */ /* 0x000fe200000006ff */
[----:B0-----:R-:W-:-:S06]  /*16b0*/  ULEA UR4, UR5, UR4, 0x18 ;  /* 0x0000000405047291 */ /* 0x001fcc000f8ec03f */
[----:B------:R-:W-:-:S04]  /*16c0*/  IMAD.U32 R6, RZ, RZ, UR4 ;  /* 0x00000004ff067e24 */ /* 0x000fc8000f8e00ff */
[----:B------:R-:W-:-:S04]  /*16d0*/  IMAD R3, R3, 0x8, R6 ;  /* 0x0000000803037824 */ /* 0x000fc800078e0206 */
[----:B------:R0:W1:Y:S01]  /*16e0*/  SYNCS.PHASECHK.TRANS64.TRYWAIT P1, [R3+URZ], R0 ;  /* 0x00000000030075a7 */ /* 0x000062000802017f */
[----:B------:R-:W-:Y:S05]  /*16f0*/  @!P0 BRA `(.L_x_19) ;  /* 0x0000000000048947 */ /* 0x000fea0003800000 */
[----:B------:R-:W-:Y:S01]  /*1700*/  BPT.TRAP 0x1 ;  /* 0x000000040000795c */ /* 0x000fe20000300000 */
.L_x_19:
[----:B------:R-:W-:-:S05]  /*1710*/  IMAD.U32 R4, RZ, RZ, UR44 ;  /* 0x0000002cff047e24 */ /* 0x000fca000f8e00ff */
[----:B------:R-:W-:Y:S01]  /*1720*/  ISETP.GE.AND P2, PT, R4, 0x1, PT ;  /* 0x000000010400780c */ /* 0x000fe20003f46270 */
[----:B-1----:R-:W-:-:S12]  /*1730*/  @P1 BRA `(.L_x_20) ;  /* 0x0000000000081947 */ /* 0x002fd80003800000 */
[----:B------:R-:W1:Y:S02]  /*1740*/  SYNCS.PHASECHK.TRANS64.TRYWAIT P1, [R3+URZ], R0 ;  /* 0x00000000030075a7 */ /* 0x000e64000802017f */
[----:B-1----:R-:W-:Y:S05]  /*1750*/  @!P1 BRA `(.L_x_21) ;  /* 0x0000006800949947 */ /* 0x002fea0003800000 */
.L_x_20:
[----:B------:R-:W-:Y:S05]  /*1760*/  WARPSYNC.ALL ;  /* 0x0000000000007948 */ /* 0x000fea0003800000 */
[----:B------:R-:W-:Y:S01]  /*1770*/  R2UR UR4, R6 ;  /* 0x00000000060472ca */ /* 0x000fe200000e0000 */
[----:B------:R-:W-:Y:S01]  /*1780*/  ULEA UR5, UR42, UR45, 0xb ;  /* 0x0000002d2a057291 */ /* 0x000fe2000f8e583f */
[----:B------:R-:W-:Y:S01]  /*1790*/  WARPGROUP.ARRIVE ;  /* 0x00000000000079c5 */ /* 0x000fe20000000000 */
[----:B------:R-:W-:Y:S01]  /*17a0*/  UMOV UR9, 0x40000040 ;  /* 0x4000004000097882 */ /* 0x000fe20000000000 */
[----:B------:R-:W-:-:S04]  /*17b0*/  UMOV UR11, 0x40000040 ;  /* 0x40000040000b7882 */ /* 0x000fc80000000000 */
[----:B------:R-:W-:-:S05]  /*17c0*/  UMOV UR8, UR5 ;  /* 0x0000000500087c82 */ /* 0x000fca0008000000 */
[----:B------:R-:W-:-:S04]  /*17d0*/  UIADD3 UR4, UR4, 0x28100, URZ ;  /* 0x0002810004047890 */ /* 0x000fc8000fffe03f */
[----:B------:R-:W-:-:S04]  /*17e0*/  USHF.R.U32.HI UR4, URZ, 0x4, UR4 ;  /* 0x000000043f047899 */ /* 0x000fc80008011604 */
[----:B------:R-:W-:-:S04]  /*17f0*/  ULOP3.LUT UR4, UR4, 0x3fff, URZ, 0xc0, !UPT ;  /* 0x00003fff04047892 */ /* 0x000fc8000f8ec03f */
[----:B------:R-:W-:-:S04]  /*1800*/  ULOP3.LUT UR4, UR4, 0x10000, URZ, 0xfc, !UPT ;  /* 0x0001000004047892 */ /* 0x000fc8000f8efc3f */
[----:B------:R-:W-:-:S07]  /*1810*/  ULEA UR6, UR42, UR4, 0xb ;  /* 0x000000042a067291 */ /* 0x000fce000f8e583f */
[----:B------:R-:W-:Y:S02]  /*1820*/  UMOV UR10, UR6 ;  /* 0x00000006000a7c82 */ /* 0x000fe40008000000 */
[----:B------:R-:W-:Y:S01]  /*1830*/  HGMMA.64x128x16.F32 R24, gdesc[UR8], RZ, !UPT, gsb0 ;  /* 0x01e00000081879f0 */ /* 0x000fe2000c0008ff */
[----:B------:R-:W-:Y:S02]  /*1840*/  UIADD3 UR8, UR5, 0x2, URZ ;  /* 0x0000000205087890 */ /* 0x000fe4000fffe03f */
[----:B------:R-:W-:Y:S01]  /*1850*/  UIADD3 UR10, UR6, 0x2, URZ ;  /* 0x00000002060a7890 */ /* 0x000fe2000fffe03f */
[----:B------:R-:W-:Y:S01]  /*1860*/  UMOV UR9, 0x40000040 ;  /* 0x4000004000097882 */ /* 0x000fe20000000000 */
[----:B------:R-:W-:Y:S01]  /*1870*/  UMOV UR11, 0x40000040 ;  /* 0x40000040000b7882 */ /* 0x000fe20000000000 */
[----:B------:R-:W-:Y:S02]  /*1880*/  WARPGROUP.DEPBAR.LE gsb0, 0x0 ;  /* 0x00008000000079c5 */ /* 0x000fe40000010000 */
[----:B------:R-:W-:-:S06]  /*1890*/  WARPGROUP.ARRIVE ;  /* 0x00000000000079c5 */ /* 0x000fcc0000000000 */
[----:B------:R-:W-:Y:S01]  /*18a0*/  HGMMA.64x128x16.F32 R24, gdesc[UR8], R24, gsb0 ;  /* 0x01e00000081879f0 */ /* 0x000fe20008000818 */
        /* <DEDUP_REMOVED lines=41> */
[----:B------:R-:W-:Y:S03]  /*1b40*/  HGMMA.64x128x16.F32 R24, gdesc[UR8], R24, gsb0 ;  /* 0x01e00000081879f0 */ /* 0x000fe60008000818 */
[----:B------:R-:W-:Y:S02]  /*1b50*/  WARPGROUP.DEPBAR.LE gsb0, 0x0 ;  /* 0x00008000000079c5 */ /* 0x000fe40000010000 */
[----:B------:R-:W-:Y:S05]  /*1b60*/  @!P2 BRA `(.L_x_22) ;  /* 0x000000040098a947 */ /* 0x000fea0003800000 */
[----:B------:R-:W-:Y:S01]  /*1b70*/  UIADD3 UR5, UR42, 0x1, URZ ;  /* 0x000000012a057890 */ /* 0x000fe2000fffe03f */
[----:B01----:R-:W-:Y:S02]  /*1b80*/  IMAD.U32 R0, RZ, RZ, UR44 ;  /* 0x0000002cff007e24 */ /* 0x003fe4000f8e00ff */
[----:B------:R-:W-:Y:S01]  /*1b90*/  IMAD.U32 R3, RZ, RZ, UR42 ;  /* 0x0000002aff037e24 */ /* 0x000fe2000f8e00ff */
[----:B------:R-:W-:-:S04]  /*1ba0*/  UISETP.NE.AND UP0, UPT, UR5, 0x5, UPT ;  /* 0x000000050500788c */ /* 0x000fc8000bf05270 */
[----:B------:R-:W-:Y:S02]  /*1bb0*/  USEL UR6, URZ, 0x1, UP0 ;  /* 0x000000013f067887 */ /* 0x000fe40008000000 */
[----:B------:R-:W-:Y:S02]  /*1bc0*/  USEL UR5, UR5, URZ, UP0 ;  /* 0x0000003f05057287 */ /* 0x000fe40008000000 */
[----:B------:R-:W-:-:S06]  /*1bd0*/  ULOP3.LUT UR6, UR40, UR6, URZ, 0x3c, !UPT ;  /* 0x0000000628067292 */ /* 0x000fcc000f8e3c3f */
[----:B------:R-:W-:-:S07]  /*1be0*/  IMAD.U32 R7, RZ, RZ, UR6 ;  /* 0x00000006ff077e24 */ /* 0x000fce000f8e00ff */
.L_x_29:
[----:B------:R-:W-:Y:S05]  /*1bf0*/  @!P0 BRA `(.L_x_23) ;  /* 0x0000000000048947 */ /* 0x000fea0003800000 */
[----:B------:R-:W-:Y:S01]  /*1c00*/  BPT.TRAP 0x1 ;  /* 0x000000040000795c */ /* 0x000fe20000300000 */
.L_x_23:
[----:B------:R-:W0:Y:S01]  /*1c10*/  S2UR UR7, SR_CgaCtaId ;  /* 0x00000000000779c3 */ /* 0x000e220000008800 */
[----:B------:R-:W-:Y:S01]  /*1c20*/  UMOV UR6, 0x400 ;  /* 0x0000040000067882 */ /* 0x000fe20000000000 */
[----:B------:R-:W-:Y:S01]  /*1c30*/  IMAD.U32 R5, RZ, RZ, UR5 ;  /* 0x00000005ff057e24 */ /* 0x000fe2000f8e00ff */
[----:B------:R-:W-:Y:S01]  /*1c40*/  SHF.L.U32 R4, R7, 0x1f, RZ ;  /* 0x0000001f07047819 */ /* 0x000fe200000006ff */
[----:B0-----:R-:W-:-:S06]  /*1c50*/  ULEA UR6, UR7, UR6, 0x18 ;  /* 0x0000000607067291 */ /* 0x001fcc000f8ec03f */
[----:B------:R-:W-:-:S04]  /*1c60*/  IMAD.U32 R6, RZ, RZ, UR6 ;  /* 0x00000006ff067e24 */ /* 0x000fc8000f8e00ff */
[----:B------:R-:W-:-:S04]  /*1c70*/  IMAD R5, R5, 0x8, R6 ;  /* 0x0000000805057824 */ /* 0x000fc800078e0206 */
[----:B------:R0:W1:Y:S01]  /*1c80*/  SYNCS.PHASECHK.TRANS64.TRYWAIT P1, [R5+URZ], R4 ;  /* 0x00000004050075a7 */ /* 0x000062000802017f */
[----:B------:R-:W-:Y:S05]  /*1c90*/  @!P0 BRA `(.L_x_24) ;  /* 0x0000000000048947 */ /* 0x000fea0003800000 */
[----:B------:R-:W-:Y:S01]  /*1ca0*/  BPT.TRAP 0x1 ;  /* 0x000000040000795c */ /* 0x000fe20000300000 */
.L_x_24:
[----:B-1----:R-:W-:Y:S05]  /*1cb0*/  @P1 BRA `(.L_x_25) ;  /* 0x0000000000081947 */ /* 0x002fea0003800000 */
[----:B------:R-:W1:Y:S02]  /*1cc0*/  SYNCS.PHASECHK.TRANS64.TRYWAIT P1, [R5+URZ], R4 ;  /* 0x00000004050075a7 */ /* 0x000e64000802017f */
[----:B-1----:R-:W-:Y:S05]  /*1cd0*/  @!P1 BRA `(.L_x_26) ;  /* 0x0000006400489947 */ /* 0x002fea0003800000 */
.L_x_25:
[----:B------:R-:W-:Y:S01]  /*1ce0*/  ULEA UR6, UR5, UR45, 0xb ;  /* 0x0000002d05067291 */ /* 0x000fe2000f8e583f */
[----:B------:R-:W-:Y:S01]  /*1cf0*/  WARPGROUP.ARRIVE ;  /* 0x00000000000079c5 */ /* 0x000fe20000000000 */
[----:B------:R-:W-:Y:S01]  /*1d00*/  ULEA UR7, UR5, UR4, 0xb ;  /* 0x0000000405077291 */ /* 0x000fe2000f8e583f */
[----:B------:R-:W-:Y:S01]  /*1d10*/  UMOV UR9, 0x40000040 ;  /* 0x4000004000097882 */ /* 0x000fe20000000000 */
[----:B------:R-:W-:-:S03]  /*1d20*/  UMOV UR11, 0x40000040 ;  /* 0x40000040000b7882 */ /* 0x000fc60000000000 */
[----:B------:R-:W-:Y:S02]  /*1d30*/  UMOV UR8, UR6 ;  /* 0x0000000600087c82 */ /* 0x000fe40008000000 */
[----:B------:R-:W-:Y:S02]  /*1d40*/  UMOV UR10, UR7 ;  /* 0x00000007000a7c82 */ /* 0x000fe40008000000 */
[----:B------:R-:W-:Y:S01]  /*1d50*/  HGMMA.64x128x16.F32 R24, gdesc[UR8], R24, gsb0 ;  /* 0x01e00000081879f0 */ /* 0x000fe20008000818 */
[----:B------:R-:W-:Y:S02]  /*1d60*/  UIADD3 UR8, UR6, 0x2, URZ ;  /* 0x0000000206087890 */ /* 0x000fe4000fffe03f */
[----:B------:R-:W-:Y:S01]  /*1d70*/  UIADD3 UR10, UR7, 0x2, URZ ;  /* 0x00000002070a7890 */ /* 0x000fe2000fffe03f */
[----:B------:R-:W-:Y:S01]  /*1d80*/  UMOV UR9, 0x40000040 ;  /* 0x4000004000097882 */ /* 0x000fe20000000000 */
[----:B------:R-:W-:Y:S01]  /*1d90*/  UMOV UR11, 0x40000040 ;  /* 0x40000040000b7882 */ /* 0x000fe20000000000 */
[----:B------:R-:W-:-:S02]  /*1da0*/  WARPGROUP.DEPBAR.LE gsb0, 0x0 ;  /* 0x00008000000079c5 */ /* 0x000fc40000010000 */
        /* <DEDUP_REMOVED lines=46> */
[----:B------:R-:W-:Y:S01]  /*2090*/  BPT.TRAP 0x1 ;  /* 0x000000040000795c */ /* 0x000fe20000300000 */
.L_x_27:
[----:B------:R-:W-:-:S13]  /*20a0*/  ISETP.NE.AND P1, PT, R102, RZ, PT ;  /* 0x000000ff6600720c */ /* 0x000fda0003f25270 */
[----:B01----:R-:W-:-:S04]  /*20b0*/  @P1 IMAD R4, R3, 0x8, R6 ;  /* 0x0000000803041824 */ /* 0x003fc800078e0206 */
[----:B------:R-:W-:-:S05]  /*20c0*/  @P1 VIADD R4, R4, 0x28 ;  /* 0x0000002804041836 */ /* 0x000fca0000000000 */
[----:B------:R-:W-:-:S04]  /*20d0*/  @P1 PRMT R4, R19, 0x654, R4 ;  /* 0x0000065413041816 */ /* 0x000fc80000000004 */
[----:B------:R0:W-:Y:S01]  /*20e0*/  @P1 SYNCS.ARRIVE.TRANS64.RED.A1T0 RZ, [R4+URZ], RZ ;  /* 0x000000ff04ff19a7 */ /* 0x0001e2000810043f */
[----:B------:R-:W-:-:S13]  /*20f0*/  ISETP.GT.U32.AND P1, PT, R18, 0x1, PT ;  /* 0x000000011200780c */ /* 0x000fda0003f24070 */
[----:B0-----:R-:W-:Y:S05]  /*2100*/  @P1 BRA `(.L_x_28) ;  /* 0x0000000000041947 */ /* 0x001fea0003800000 */
[----:B------:R-:W-:Y:S01]  /*2110*/  BPT.TRAP 0x1 ;  /* 0x000000040000795c */ /* 0x000fe20000300000 */
.L_x_28:
[----:B------:R-:W-:Y:S01]  /*2120*/  UIADD3 UR5, UR5, 0x1, URZ ;  /* 0x0000000105057890 */ /* 0x000fe2000fffe03f */
[C---:B------:R-:W-:Y:S01]  /*2130*/  ISETP.GT.AND P2, PT, R0.reuse, 0x1, PT ;  /* 0x000000010000780c */ /* 0x040fe20003f44270 */
[----:B------:R-:W-:Y:S02]  /*2140*/  VIADD R3, R3, 0x1 ;  /* 0x0000000103037836 */ /* 0x000fe40000000000 */
[----:B------:R-:W-:Y:S01]  /*2150*/  UISETP.NE.AND UP0, UPT, UR5, 0x5, UPT ;  /* 0x000000050500788c */ /* 0x000fe2000bf05270 */
[----:B------:R-:W-:Y:S02]  /*2160*/  VIADD R0, R0, 0xffffffff ;  /* 0xffffffff00007836 */ /* 0x000fe40000000000 */
[C---:B------:R-:W-:Y:S01]  /*2170*/  ISETP.NE.AND P1, PT, R3.reuse, 0x5, PT ;  /* 0x000000050300780c */ /* 0x040fe20003f25270 */
[----:B------:R-:W-:Y:S02]  /*2180*/  USEL UR6, URZ, 0x1, UP0 ;  /* 0x000000013f067887 */ /* 0x000fe40008000000 */
[----:B------:R-:W-:Y:S01]  /*2190*/  USEL UR5, UR5, URZ, UP0 ;  /* 0x0000003f05057287 */ /* 0x000fe20008000000 */
[----:B------:R-:W-:-:S03]  /*21a0*/  SEL R3, R3, RZ, P1 ;  /* 0x000000ff03037207 */ /* 0x000fc60000800000 */
[----:B------:R-:W-:Y:S01]  /*21b0*/  LOP3.LUT R7, R7, UR6, RZ, 0x3c, !PT ;  /* 0x0000000607077c12 */ /* 0x000fe2000f8e3cff */
[----:B------:R-:W-:Y:S07]  /*21c0*/  @P2 BRA `(.L_x_29) ;  /* 0xfffffff800882947 */ /* 0x000fee000383ffff */
.L_x_22:
[----:B01----:R-:W0:Y:S02]  /*21d0*/  LDC R0, c[0x0][0x28c] ;  /* 0x0000a300ff007b82 */ /* 0x003e240000000800 */
[----:B0-----:R-:W-:-:S13]  /*21e0*/  ISETP.GE.AND P1, PT, R0, 0x1, PT ;  /* 0x000000010000780c */ /* 0x001fda0003f26270 */
[----:B------:R-:W-:Y:S05]  /*21f0*/  @!P1 BRA `(.L_x_30) ;  /* 0x0000000000449947 */ /* 0x000fea0003800000 */
[----:B------:R-:W-:Y:S05]  /*2200*/  @!P0 BRA `(.L_x_31) ;  /* 0x0000000000048947 */ /* 0x000fea0003800000 */
[----:B------:R-:W-:Y:S01]  /*2210*/  BPT.TRAP 0x1 ;  /* 0x000000040000795c */ /* 0x000fe20000300000 */
.L_x_31:
[----:B------:R-:W-:-:S13]  /*2220*/  ISETP.NE.AND P0, PT, R102, RZ, PT ;  /* 0x000000ff6600720c */ /* 0x000fda0003f05270 */
[----:B------:R-:W-:-:S05]  /*2230*/  VOTEU.ANY UP0, P0 ;  /* 0x00000000003f7886 */ /* 0x000fca0000000100 */
[----:B------:R-:W-:-:S06]  /*2240*/  @UP0 UIADD3 UR4, UR44, UR42, URZ ;  /* 0x0000002a2c040290 */ /* 0x000fcc000fffe03f */
[----:B------:R-:W-:Y:S02]  /*2250*/  IMAD.U32 R4, RZ, RZ, UR4 ;  /* 0x00000004ff047e24 */ /* 0x000fe4000f8e00ff */
[----:B------:R-:W-:Y:S02]  /*2260*/  IMAD.U32 R3, RZ, RZ, UR4 ;  /* 0x00000004ff037e24 */ /* 0x000fe4000f8e00ff */
[----:B------:R-:W-:-:S05]  /*2270*/  @P0 IMAD.WIDE.U32 R4, R4, -0x33333333, RZ ;  /* 0xcccccccd04040825 */ /* 0x000fca00078e00ff */
[----:B------:R-:W-:-:S05]  /*2280*/  @P0 SHF.R.U32.HI R0, RZ, 0x2, R5 ;  /* 0x00000002ff000819 */ /* 0x000fca0000011605 */
[----:B------:R-:W-:-:S04]  /*2290*/  @P0 IMAD R0, R0, -0x5, R3 ;  /* 0xfffffffb00000824 */ /* 0x000fc800078e0203 */
[----:B------:R-:W-:-:S04]  /*22a0*/  @P0 IMAD R0, R0, 0x8, R6 ;  /* 0x0000000800000824 */ /* 0x000fc800078e0206 */
[----:B------:R-:W-:-:S05]  /*22b0*/  @P0 VIADD R0, R0, 0x28 ;  /* 0x0000002800000836 */ /* 0x000fca0000000000 */
[----:B------:R-:W-:-:S04]  /*22c0*/  @P0 PRMT R0, R19, 0x654, R0 ;  /* 0x0000065413000816 */ /* 0x000fc80000000000 */
[----:B------:R0:W-:Y:S01]  /*22d0*/  @P0 SYNCS.ARRIVE.TRANS64.RED.A1T0 RZ, [R0+URZ], RZ ;  /* 0x000000ff00ff09a7 */ /* 0x0001e2000810043f */
[----:B------:R-:W-:-:S13]  /*22e0*/  ISETP.GT.U32.AND P0, PT, R18, 0x1, PT ;  /* 0x000000011200780c */ /* 0x000fda0003f04070 */
[----:B0-----:R-:W-:Y:S05]  /*22f0*/  @P0 BRA `(.L_x_30) ;  /* 0x0000000000040947 */ /* 0x001fea0003800000 */
[----:B------:R-:W-:Y:S01]  /*2300*/  BPT.TRAP 0x1 ;  /* 0x000000040000795c */ /* 0x000fe20000300000 */
.L_x_30:
[----:B------:R-:W-:Y:S01]  /*2310*/  IMAD.SHL.U32 R3, R100, 0x80, RZ ;  /* 0x0000008064037824 */ /* 0x000fe200078e00ff */
[----:B------:R-:W-:Y:S01]  /*2320*/  UIADD3 UR42, UR43, UR42, URZ ;  /* 0x0000002a2b2a7290 */ /* 0x000fe2000fffe03f */
[----:B------:R-:W-:Y:S01]  /*2330*/  SHF.R.S32.HI R13, RZ, 0x1f, R99 ;  /* 0x0000001fff0d7819 */ /* 0x000fe20000011463 */
[----:B------:R-:W-:Y:S01]  /*2340*/  UISETP.GE.U32.AND UP1, UPT, UR43, 0x5, UPT ;  /* 0x000000052b00788c */ /* 0x000fe2000bf26070 */
[----:B------:R-:W-:Y:S01]  /*2350*/  IMAD.SHL.U32 R7, R101, 0x80, RZ ;  /* 0x0000008065077824 */ /* 0x000fe200078e00ff */
[----:B------:R-:W-:Y:S01]  /*2360*/  ULDC UR7, c[0x0][0x288] ;  /* 0x0000a20000077ab9 */ /* 0x000fe20000000800 */
[C---:B------:R-:W-:Y:S01]  /*2370*/  LOP3.LUT R8, R3.reuse, 0x6, R94, 0xf8, !PT ;  /* 0x0000000603087812 */ /* 0x040fe200078ef85e */
[----:B------:R-:W-:Y:S01]  /*2380*/  UISETP.GT.U32.AND UP0, UPT, UR42, 0x4, UPT ;  /* 0x000000042a00788c */ /* 0x000fe2000bf04070 */
[----:B------:R-:W-:Y:S01]  /*2390*/  ISETP.GE.AND P0, PT, R3, UR7, PT ;  /* 0x0000000703007c0c */ /* 0x000fe2000bf06270 */
[----:B------:R-:W-:Y:S01]  /*23a0*/  ULDC.64 UR4, c[0x0][0x5d0] ;  /* 0x0001740000047ab9 */ /* 0x000fe20000000a00 */
[--C-:B------:R-:W-:Y:S01]  /*23b0*/  SHF.R.S32.HI R9, RZ, 0x1f, R8.reuse ;  /* 0x0000001fff097819 */ /* 0x100fe20000011408 */
[----:B------:R-:W-:Y:S01]  /*23c0*/  ULDC UR10, c[0x0][0x284] ;  /* 0x0000a100000a7ab9 */ /* 0x000fe20000000800 */
[----:B------:R-:W-:Y:S01]  /*23d0*/  IMAD R0, R13, UR4, RZ ;  /* 0x000000040d007c24 */ /* 0x000fe2000f8e02ff */
[----:B------:R-:W-:Y:S01]  /*23e0*/  UISETP.LT.U32.AND UP0, UPT, UR43, 0x5, UP0 ;  /* 0x000000052b00788c */ /* 0x000fe20008701070 */
[----:B------:R-:W-:Y:S01]  /*23f0*/  ISETP.GE.OR P0, PT, R7, UR10, P0 ;  /* 0x0000000a07007c0c */ /* 0x000fe20008706670 */
[----:B------:R-:W-:Y:S01]  /*2400*/  IMAD.WIDE.U32 R4, R99, UR4, R8 ;  /* 0x0000000463047c25 */ /* 0x000fe2000f8e0008 */
[----:B------:R-:W-:Y:S01]  /*2410*/  ULDC.64 UR8, c[0x0][0x5c8] ;  /* 0x0001720000087ab9 */ /* 0x000fe20000000a00 */
[----:B------:R-:W-:-:S02]  /*2420*/  USEL UR6, URZ, 0x1, !UP0 ;  /* 0x000000013f067887 */ /* 0x000fc4000c000000 */
[----:B------:R-:W-:Y:S01]  /*2430*/  IMAD R11, R99, UR5, R0 ;  /* 0x00000005630b7c24 */ /* 0x000fe2000f8e0200 */
[----:B------:R-:W-:Y:S01]  /*2440*/  @UP1 UIMAD.WIDE.U32 UR4, UR42, -0x33333333, URZ ;  /* 0xcccccccd2a0418a5 */ /* 0x000fe2000f8e003f */
[----:B------:R-:W-:Y:S01]  /*2450*/  IMAD.WIDE R100, R101, 0x80, R22 ;  /* 0x0000008065647825 */ /* 0x000fe200078e0216 */
[----:B------:R-:W-:Y:S02]  /*2460*/  ULOP3.LUT UR40, UR40, UR6, URZ, 0x3c, !UPT ;  /* 0x0000000628287292 */ /* 0x000fe4000f8e3c3f */
[----:B------:R-:W-:Y:S01]  /*2470*/  @UP1 USHF.R.U32.HI UR4, URZ, 0x2, UR5 ;  /* 0x000000023f041899 */ /* 0x000fe20008011605 */
[----:B------:R-:W-:Y:S02]  /*2480*/  IMAD.IADD R5, R5, 0x1, R11 ;  /* 0x0000000105057824 */ /* 0x000fe400078e020b */
[----:B------:R-:W-:Y:S01]  /*2490*/  IMAD R11, R101, UR8, RZ ;  /* 0x00000008650b7c24 */ /* 0x000fe2000f8e02ff */
[----:B------:R-:W-:Y:S01]  /*24a0*/  @UP1 ULOP3.LUT UR40, UR40, 0x1, UR4, 0x78, !UPT ;  /* 0x0000000128281892 */ /* 0x000fe2000f8e7804 */
[----:B------:R-:W-:-:S04]  /*24b0*/  IMAD.WIDE.U32 R104, R100, UR8, R4 ;  /* 0x0000000864687c25 */ /* 0x000fc8000f8e0004 */
[----:B------:R-:W-:Y:S02]  /*24c0*/  IMAD R11, R100, UR9, R11 ;  /* 0x00000009640b7c24 */ /* 0x000fe4000f8e020b */
[----:B------:R-:W-:Y:S01]  /*24d0*/  IMAD.MOV.U32 R0, RZ, RZ, -0x1 ;  /* 0xffffffffff007424 */ /* 0x000fe200078e00ff */
[----:B------:R-:W-:Y:S06]  /*24e0*/  @P0 BRA `(.L_x_32) ;  /* 0x0000004000040947 */ /* 0x000fec0003800000 */
[----:B-----5:R-:W-:Y:S01]  /*24f0*/  FSETP.NEU.AND P1, PT, R89, RZ, PT ;  /* 0x000000ff5900720b */ /* 0x020fe20003f2d000 */
[----:B------:R-:W-:Y:S01]  /*2500*/  IMAD.IADD R4, R93, 0x1, -R3 ;  /* 0x000000015d047824 */ /* 0x000fe200078e0a03 */
[----:B------:R-:W-:Y:S01]  /*2510*/  BSSY B0, `(.L_x_32) ;  /* 0x00003fe000007945 */ /* 0x000fe20003800000 */
[----:B------:R-:W-:Y:S02]  /*2520*/  IMAD.IADD R3, R98, 0x1, -R7 ;  /* 0x0000000162037824 */ /* 0x000fe400078e0a07 */
[----:B------:R-:W-:Y:S01]  /*2530*/  IMAD.IADD R115, R105, 0x1, R11 ;  /* 0x0000000169737824 */ /* 0x000fe200078e020b */
[----:B------:R-:W-:-:S04]  /*2540*/  ISETP.GT.AND P0, PT, R4, RZ, PT ;  /* 0x000000ff0400720c */ /* 0x000fc80003f04270 */
[----:B------:R-:W-:-:S03]  /*2550*/  ISETP.GT.AND P3, PT, R3, RZ, P0 ;  /* 0x000000ff0300720c */ /* 0x000fc60000764270 */
[----:B------:R-:W-:Y:S10]  /*2560*/  @!P1 BRA `(.L_x_33) ;  /* 0x0000002c00289947 */ /* 0x000ff40003800000 */
[----:B------:R-:W0:Y:S01]  /*2570*/  LDC.64 R108, c[0x0][0x5b8] ;  /* 0x00016e00ff6c7b82 */ /* 0x000e220000000a00 */
[----:B------:R-:W-:-:S07]  /*2580*/  ULDC.64 UR4, c[0x0][0x5c0] ;  /* 0x0001700000047ab9 */ /* 0x000fce0000000a00 */
[----:B------:R-:W1:Y:S08]  /*2590*/  LDC.64 R110, c[0x0][0x5b0] ;  /* 0x00016c00ff6e7b82 */ /* 0x000e700000000a00 */
[----:B------:R-:W2:Y:S01]  /*25a0*/  LDC.64 R112, c[0x0][0x5a8] ;  /* 0x00016a00ff707b82 */ /* 0x000ea20000000a00 */
[-C--:B0-----:R-:W-:Y:S02]  /*25b0*/  IMAD R6, R13, R108.reuse, RZ ;  /* 0x0000006c0d067224 */ /* 0x081fe400078e02ff */
[----:B------:R-:W-:-:S04]  /*25c0*/  IMAD.WIDE.U32 R106, R99, R108, R8 ;  /* 0x0000006c636a7225 */ /* 0x000fc800078e0008 */
[----:B------:R-:W-:Y:S02]  /*25d0*/  IMAD R105, R99, R109, R6 ;  /* 0x0000006d63697224 */ /* 0x000fe400078e0206 */
[-C--:B-1----:R-:W-:Y:S02]  /*25e0*/  IMAD R5, R101, R110.reuse, RZ ;  /* 0x0000006e65057224 */ /* 0x082fe400078e02ff */
[----:B------:R-:W-:Y:S02]  /*25f0*/  IMAD.IADD R13, R107, 0x1, R105 ;  /* 0x000000016b0d7824 */ /* 0x000fe400078e0269 */
[----:B------:R-:W-:Y:S02]  /*2600*/  IMAD.MOV.U32 R12, RZ, RZ, R106 ;  /* 0x000000ffff0c7224 */ /* 0x000fe400078e006a */
[C---:B------:R-:W-:Y:S02]  /*2610*/  IMAD R109, R100.reuse, R111, R5 ;  /* 0x0000006f646d7224 */ /* 0x040fe400078e0205 */
[----:B------:R-:W-:-:S04]  /*2620*/  IMAD.WIDE.U32 R6, R100, R110, R12 ;  /* 0x0000006e64067225 */ /* 0x000fc800078e000c */
[----:B------:R-:W-:Y:S01]  /*2630*/  IMAD.IADD R5, R7, 0x1, R109 ;  /* 0x0000000107057824 */ /* 0x000fe200078e026d */
[----:B--2---:R-:W-:-:S04]  /*2640*/  LEA R14, P1, R6, R112, 0x1 ;  /* 0x00000070060e7211 */ /* 0x004fc800078208ff */
[----:B------:R-:W-:-:S05]  /*2650*/  LEA.HI.X R15, R6, R113, R5, 0x1, P1 ;  /* 0x00000071060f7211 */ /* 0x000fca00008f0c05 */
[----:B------:R0:W2:Y:S01]  /*2660*/  @P3 LDG.E.LTC128B.U16 R5, desc[UR36][R14.64] ;  /* 0x000000240e053981 */ /* 0x0000a2000c1e1520 */
[----:B------:R-:W-:Y:S01]  /*2670*/  IMAD.WIDE.U32 R6, R100, R110, R8 ;  /* 0x0000006e64067225 */ /* 0x000fe200078e0008 */
[----:B------:R-:W-:Y:S03]  /*2680*/  BSSY B1, `(.L_x_34) ;  /* 0x0000013000017945 */ /* 0x000fe60003800000 */
[----:B------:R-:W-:Y:S02]  /*2690*/  IMAD.IADD R7, R109, 0x1, R7 ;  /* 0x000000016d077824 */ /* 0x000fe400078e0207 */
[----:B------:R-:W-:Y:S01]  /*26a0*/  IMAD.WIDE.U32 R20, R99, R108, R6 ;  /* 0x0000006c63147225 */ /* 0x000fe200078e0006 */
[----:B0-----:R-:W-:-:S03]  /*26b0*/  SHF.L.U64.HI R15, R110, 0x3, R111 ;  /* 0x000000036e0f7819 */ /* 0x001fc6000001026f */
[----:B------:R-:W-:Y:S01]  /*26c0*/  IMAD.IADD R7, R105, 0x1, R21 ;  /* 0x0000000169077824 */ /* 0x000fe200078e0215 */
[----:B------:R-:W-:Y:S01]  /*26d0*/  LEA R6, P4, R20, R112, 0x1 ;  /* 0x0000007014067211 */ /* 0x000fe200078808ff */
[----:B------:R-:W-:-:S03]  /*26e0*/  IMAD.SHL.U32 R14, R110, 0x8, RZ ;  /* 0x000000086e0e7824 */ /* 0x000fc600078e00ff */
[----:B------:R-:W-:Y:S01]  /*26f0*/  LEA.HI.X R7, R20, R113, R7, 0x1, P4 ;  /* 0x0000007114077211 */ /* 0x000fe200020f0c07 */
[----:B--2---:R-:W-:-:S05]  /*2700*/  HADD2.F32 R10, -RZ, R5.H0_H0 ;  /* 0x20000005ff0a7230 */ /* 0x004fca0000004100 */
[----:B------:R-:W-:Y:S01]  /*2710*/  FMUL R11, R10, R89 ;  /* 0x000000590a0b7220 */ /* 0x000fe20000400000 */
[----:B------:R-:W-:-:S03]  /*2720*/  LEA R10, P1, R104, UR4, 0x1 ;  /* 0x00000004680a7c11 */ /* 0x000fc6000f8208ff */
[----:B------:R-:W-:Y:S01]  /*2730*/  FFMA R24, R24, R88, R11 ;  /* 0x0000005818187223 */ /* 0x000fe2000000000b */
[----:B------:R-:W-:Y:S02]  /*2740*/  LEA.HI.X R11, R104, UR5, R115, 0x1, P1 ;  /* 0x00000005680b7c11 */ /* 0x000fe400088f0c73 */
[----:B------:R-:W-:Y:S02]  /*2750*/  ISETP.GT.AND P1, PT, R4, 0x1, PT ;  /* 0x000000010400780c */ /* 0x000fe40003f24270 */
[----:B------:R-:W-:Y:S02]  /*2760*/  F2FP.F16.F32.PACK_AB R24, RZ, R24 ;  /* 0x00000018ff18723e */ /* 0x000fe400000000ff */
[----:B------:R-:W-:-:S03]  /*2770*/  ISETP.GT.AND P2, PT, R3, RZ, P1 ;  /* 0x000000ff0300720c */ /* 0x000fc60000f44270 */
[----:B------:R0:W-:Y:S10]  /*2780*/  @P3 STG.E.U16 desc[UR36][R10.64], R24 ;  /* 0x000000180a003986 */ /* 0x0001f4000c101524 */
[----:B------:R-:W-:Y:S05]  /*2790*/  @!P2 BRA `(.L_x_35) ;  /* 0x000000000004a947 */ /* 0x000fea0003800000 */
[----:B------:R1:W5:Y:S02]  /*27a0*/  LDG.E.LTC128B.U16 R5, desc[UR36][R6.64+0x2] ;  /* 0x0000022406057981 */ /* 0x000364000c1e1520 */
.L_x_35:
[----:B------:R-:W-:Y:S05]  /*27b0*/  BSYNC B1 ;  /* 0x0000000000017941 */ /* 0x000fea0003800000 */
.L_x_34:
[----:B-----5:R-:W-:Y:S01]  /*27c0*/  HADD2.F32 R12, -RZ, R5.H0_H0 ;  /* 0x20000005ff0c7230 */ /* 0x020fe20000004100 */
[----:B------:R-:W-:Y:S01]  /*27d0*/  ISETP.GT.AND P0, PT, R3, 0x8, P0 ;  /* 0x000000080300780c */ /* 0x000fe20000704270 */
[----:B------:R-:W-:Y:S01]  /*27e0*/  IMAD.WIDE.U32 R20, R100, R110, R14 ;  /* 0x0000006e64147225 */ /* 0x000fe200078e000e */
[----:B0-----:R-:W-:-:S03]  /*27f0*/  PRMT R24, R5, 0x7610, R24 ;  /* 0x0000761005187816 */ /* 0x001fc60000000018 */
[----:B------:R-:W-:Y:S01]  /*2800*/  FMUL R12, R12, R89 ;  /* 0x000000590c0c7220 */ /* 0x000fe20000400000 */
[----:B------:R-:W-:Y:S01]  /*2810*/  IMAD.IADD R109, R109, 0x1, R21 ;  /* 0x000000016d6d7824 */ /* 0x000fe200078e0215 */
[----:B------:R-:W-:Y:S02]  /*2820*/  IADD3 R106, P3, R106, R20, RZ ;  /* 0x000000146a6a7210 */ /* 0x000fe40007f7e0ff */
[----:B------:R-:W-:-:S03]  /*2830*/  FFMA R12, R25, R88, R12 ;  /* 0x00000058190c7223 */ /* 0x000fc6000000000c */
[----:B------:R-:W-:Y:S01]  /*2840*/  IMAD.X R13, R109, 0x1, R13, P3 ;  /* 0x000000016d0d7824 */ /* 0x000fe200018e060d */
[C---:B------:R-:W-:Y:S02]  /*2850*/  LEA R14, P3, R106.reuse, R112, 0x1 ;  /* 0x000000706a0e7211 */ /* 0x040fe400078608ff */
[----:B------:R-:W-:Y:S02]  /*2860*/  F2FP.F16.F32.PACK_AB R12, RZ, R12 ;  /* 0x0000000cff0c723e */ /* 0x000fe400000000ff */
[----:B------:R-:W-:Y:S02]  /*2870*/  LEA.HI.X R15, R106, R113, R13, 0x1, P3 ;  /* 0x000000716a0f7211 */ /* 0x000fe400018f0c0d */
[----:B------:R-:W-:-:S05]  /*2880*/  PRMT R21, R12, 0x7610, R21 ;  /* 0x000076100c157816 */ /* 0x000fca0000000015 */
[----:B------:R0:W-:Y:S04]  /*2890*/  @P2 STG.E.U16 desc[UR36][R10.64+0x2], R21 ;  /* 0x000002150a002986 */ /* 0x0001e8000c101524 */
[----:B------:R-:W2:Y:S01]  /*28a0*/  @P0 LDG.E.LTC128B.U16 R24, desc[UR36][R14.64] ;  /* 0x000000240e180981 */ /* 0x000ea2000c1e1520 */
[----:B------:R-:W-:Y:S01]  /*28b0*/  IADD3 R20, P2, R8, R20, RZ ;  /* 0x0000001408147210 */ /* 0x000fe20007f5e0ff */
[----:B------:R-:W-:Y:S01]  /*28c0*/  BSSY B1, `(.L_x_36) ;  /* 0x0000011000017945 */ /* 0x000fe20003800000 */
[C---:B------:R-:W-:Y:S02]  /*28d0*/  SHF.L.U64.HI R13, R90.reuse, 0x1, R91 ;  /* 0x000000015a0d7819 */ /* 0x040fe4000001025b */
[----:B------:R-:W-:Y:S01]  /*28e0*/  ISETP.GT.AND P1, PT, R3, 0x8, P1 ;  /* 0x000000080300780c */ /* 0x000fe20000f24270 */
[----:B0-----:R-:W-:Y:S01]  /*28f0*/  IMAD.X R21, R9, 0x1, R109, P2 ;  /* 0x0000000109157824 */ /* 0x001fe200010e066d */
[----:B------:R-:W-:Y:S01]  /*2900*/  LEA R12, P2, R90, R10, 0x1 ;  /* 0x0000000a5a0c7211 */ /* 0x000fe200078408ff */
[----:B------:R-:W-:-:S04]  /*2910*/  IMAD.WIDE.U32 R20, R99, R108, R20 ;  /* 0x0000006c63147225 */ /* 0x000fc800078e0014 */
[----:B------:R-:W-:Y:S02]  /*2920*/  IMAD.X R13, R13, 0x1, R11, P2 ;  /* 0x000000010d0d7824 */ /* 0x000fe400010e060b */
[----:B------:R-:W-:Y:S02]  /*2930*/  IMAD.IADD R9, R105, 0x1, R21 ;  /* 0x0000000169097824 */ /* 0x000fe400078e0215 */
[----:B--2---:R-:W-:-:S05]  /*2940*/  HADD2.F32 R8, -RZ, R24.H0_H0 ;  /* 0x20000018ff087230 */ /* 0x004fca0000004100 */
[----:B------:R-:W-:Y:S01]  /*2950*/  FMUL R5, R8, R89 ;  /* 0x0000005908057220 */ /* 0x000fe20000400000 */
[----:B------:R-:W-:-:S03]  /*2960*/  LEA R8, P3, R20, R112, 0x1 ;  /* 0x0000007014087211 */ /* 0x000fc600078608ff */
[----:B------:R-:W-:Y:S01]  /*2970*/  FFMA R5, R26, R88, R5 ;  /* 0x000000581a057223 */ /* 0x000fe20000000005 */
[----:B------:R-:W-:-:S04]  /*2980*/  LEA.HI.X R9, R20, R113, R9, 0x1, P3 ;  /* 0x0000007114097211 */ /* 0x000fc800018f0c09 */
[----:B------:R-:W-:-:S05]  /*2990*/  F2FP.F16.F32.PACK_AB R5, RZ, R5 ;  /* 0x00000005ff05723e */ /* 0x000fca00000000ff */
[----:B------:R0:W-:Y:S01]  /*29a0*/  @P0 STG.E.U16 desc[UR36][R12.64], R5 ;  /* 0x000000050c000986 */ /* 0x0001e2000c101524 */
[----:B------:R-:W-:Y:S05]  /*29b0*/  @!P1 BRA `(.L_x_37) ;  /* 0x0000000000049947 */ /* 0x000fea0003800000 */
[----:B------:R2:W5:Y:S02]  /*29c0*/  LDG.E.LTC128B.U16 R24, desc[UR36][R8.64+0x2] ;  /* 0x0000022408187981 */ /* 0x000564000c1e1520 */
.L_x_37:
[----:B------:R-:W-:Y:S05]  /*29d0*/  BSYNC B1 ;  /* 0x0000000000017941 */ /* 0x000fea0003800000 */
.L_x_36:
[----:B-----5:R-:W-:Y:S01]  /*29e0*/  HADD2.F32 R14, -RZ, R24.H0_H0 ;  /* 0x20000018ff0e7230 */ /* 0x020fe20000004100 */
[----:B------:R-:W-:Y:S01]  /*29f0*/  ISETP.GT.AND P0, PT, R4, 0x8, PT ;  /* 0x000000080400780c */ /* 0x000fe20003f04270 */
[----:B------:R-:W-:Y:S03]  /*2a00*/  BSSY B1, `(.L_x_38) ;  /* 0x0000008000017945 */ /* 0x000fe60003800000 */
[----:B------:R-:W-:Y:S01]  /*2a10*/  FMUL R14, R14, R89 ;  /* 0x000000590e0e7220 */ /* 0x000fe20000400000 */
[----:B------:R-:W-:-:S03]  /*2a20*/  ISETP.GT.AND P2, PT, R3, RZ, P0 ;  /* 0x000000ff0300720c */ /* 0x000fc60000744270 */
[----:B------:R-:W-:-:S05]  /*2a30*/  FFMA R14, R27, R88, R14 ;  /* 0x000000581b0e7223 */ /* 0x000fca000000000e */
[----:B------:R-:W-:-:S05]  /*2a40*/  F2FP.F16.F32.PACK_AB R14, RZ, R14 ;  /* 0x0000000eff0e723e */ /* 0x000fca00000000ff */
[----:B------:R3:W-:Y:S01]  /*2a50*/  @P1 STG.E.U16 desc[UR36][R12.64+0x2], R14 ;  /* 0x0000020e0c001986 */ /* 0x0007e2000c101524 */
[----:B------:R-:W-:Y:S05]  /*2a60*/  @!P2 BRA `(.L_x_39) ;  /* 0x000000000004a947 */ /* 0x000fea0003800000 */
[----:B------:R4:W5:Y:S02]  /*2a70*/  LDG.E.LTC128B.U16 R24, desc[UR36][R6.64+0x10] ;  /* 0x0000102406187981 */ /* 0x000964000c1e1520 */
.L_x_39:
[----:B------:R-:W-:Y:S05]  /*2a80*/  BSYNC B1 ;  /* 0x0000000000017941 */ /* 0x000fea0003800000 */
.L_x_38:
[----:B---3-5:R-:W-:Y:S01]  /*2a90*/  HADD2.F32 R14, -RZ, R24.H0_H0 ;  /* 0x20000018ff0e7230 */ /* 0x028fe20000004100 */
[----:B------:R-:W-:Y:S01]  /*2aa0*/  ISETP.GT.AND P1, PT, R4, 0x9, PT ;  /* 0x000000090400780c */ /* 0x000fe20003f24270 */
[----:B------:R-:W-:Y:S03]  /*2ab0*/  BSSY B1, `(.L_x_40) ;  /* 0x0000008000017945 */ /* 0x000fe60003800000 */
[----:B0-----:R-:W-:Y:S01]  /*2ac0*/  FMUL R5, R14, R89 ;  /* 0x000000590e057220 */ /* 0x001fe20000400000 */
[----:B------:R-:W-:-:S03]  /*2ad0*/  ISETP.GT.AND P3, PT, R3, RZ, P1 ;  /* 0x000000ff0300720c */ /* 0x000fc60000f64270 */
[----:B------:R-:W-:-:S05]  /*2ae0*/  FFMA R5, R28, R88, R5 ;  /* 0x000000581c057223 */ /* 0x000fca0000000005 */
[----:B------:R-:W-:-:S05]  /*2af0*/  F2FP.F16.F32.PACK_AB R5, RZ, R5 ;  /* 0x00000005ff05723e */ /* 0x000fca00000000ff */
[----:B------:R0:W-:Y:S01]  /*2b00*/  @P2 STG.E.U16 desc[UR36][R10.64+0x10], R5 ;  /* 0x000010050a002986 */ /* 0x0001e2000c101524 */
[----:B------:R-:W-:Y:S05]  /*2b10*/  @!P3 BRA `(.L_x_41) ;  /* 0x000000000004b947 */ /* 0x000fea0003800000 */
[----:B------:R3:W5:Y:S02]  /*2b20*/  LDG.E.LTC128B.U16 R24, desc[UR36][R6.64+0x12] ;  /* 0x0000122406187981 */ /* 0x000764000c1e1520 */
.L_x_41:
[----:B------:R-:W-:Y:S05]  /*2b30*/  BSYNC B1 ;  /* 0x0000000000017941 */ /* 0x000fea0003800000 */
.L_x_40:
[----:B-----5:R-:W-:Y:S01]  /*2b40*/  HADD2.F32 R14, -RZ, R24.H0_H0 ;  /* 0x20000018ff0e7230 */ /* 0x020fe20000004100 */
[----:B------:R-:W-:Y:S01]  /*2b50*/  ISETP.GT.AND P0, PT, R3, 0x8, P0 ;  /* 0x000000080300780c */ /* 0x000fe20000704270 */
[----:B------:R-:W-:Y:S03]  /*2b60*/  BSSY B1, `(.L_x_42) ;  /* 0x0000007000017945 */ /* 0x000fe60003800000 */
[----:B------:R-:W-:-:S04]  /*2b70*/  FMUL R14, R14, R89 ;  /* 0x000000590e0e7220 */ /* 0x000fc80000400000 */
[----:B------:R-:W-:-:S05]  /*2b80*/  FFMA R14, R29, R88, R14 ;  /* 0x000000581d0e7223 */ /* 0x000fca000000000e */
[----:B------:R-:W-:-:S05]  /*2b90*/  F2FP.F16.F32.PACK_AB R14, RZ, R14 ;  /* 0x0000000eff0e723e */ /* 0x000fca00000000ff */
[----:B------:R0:W-:Y:S01]  /*2ba0*/  @P3 STG.E.U16 desc[UR36][R10.64+0x12], R14 ;  /* 0x0000120e0a003986 */ /* 0x0001e2000c101524 */
[----:B------:R-:W-:Y:S05]  /*2bb0*/  @!P0 BRA `(.L_x_43) ;  /* 0x0000000000048947 */ /* 0x000fea0003800000 */
[----:B------:R0:W5:Y:S02]  /*2bc0*/  LDG.E.LTC128B.U16 R24, desc[UR36][R8.64+0x10] ;  /* 0x0000102408187981 */ /* 0x000164000c1e1520 */
.L_x_43:
[----:B------:R-:W-:Y:S05]  /*2bd0*/  BSYNC B1 ;  /* 0x0000000000017941 */ /* 0x000fea0003800000 */
.L_x_42:
[----:B0----5:R-:W-:Y:S01]  /*2be0*/  HADD2.F32 R14, -RZ, R24.H0_H0 ;  /* 0x20000018ff0e7230 */ /* 0x021fe20000004100 */
        /* <DEDUP_REMOVED lines=8> */
.L_x_45:
[----:B------:R-:W-:Y:S05]  /*2c70*/  BSYNC B1 ;  /* 0x0000000000017941 */ /* 0x000fea0003800000 */
.L_x_44:
        /* <DEDUP_REMOVED lines=10> */
.L_x_47:
[----:B------:R-:W-:Y:S05]  /*2d20*/  BSYNC B1 ;  /* 0x0000000000017941 */ /* 0x000fea0003800000 */
.L_x_46:
[----:B0----5:R-:W-:Y:S01]  /*2d30*/  HADD2.F32 R14, -RZ, R24.H0_H0 ;  /* 0x20000018ff0e7230 */ /* 0x021fe20000004100 */
        /* <DEDUP_REMOVED lines=9> */
.L_x_49:
[----:B------:R-:W-:Y:S05]  /*2dd0*/  BSYNC B1 ;  /* 0x0000000000017941 */ /* 0x000fea0003800000 */
.L_x_48:
        /* <DEDUP_REMOVED lines=9> */
.L_x_51:
[----:B------:R-:W-:Y:S05]  /*2e70*/  BSYNC B1 ;  /* 0x0000000000017941 */ /* 0x000fea0003800000 */
.L_x_50:
        /* <DEDUP_REMOVED lines=9> */
.L_x_53:
[----:B------:R-:W-:Y:S05]  /*2f10*/  BSYNC B1 ;  /* 0x0000000000017941 */ /* 0x000fea0003800000 */
.L_x_52:
        /* <DEDUP_REMOVED lines=10> */
.L_x_55:
[----:B------:R-:W-:Y:S05]  /*2fc0*/  BSYNC B1 ;  /* 0x0000000000017941 */ /* 0x000fea0003800000 */
.L_x_54:
        /* <DEDUP_REMOVED lines=10> */
.L_x_57:
[----:B------:R-:W-:Y:S05]  /*3070*/  BSYNC B1 ;  /* 0x0000000000017941 */ /* 0x000fea0003800000 */
.L_x_56:
        /* <DEDUP_REMOVED lines=9> */
.L_x_59:
[----:B------:R-:W-:Y:S05]  /*3110*/  BSYNC B1 ;  /* 0x0000000000017941 */ /* 0x000fea0003800000 */
.L_x_58:
        /* <DEDUP_REMOVED lines=9> */
.L_x_61:
[----:B------:R-:W-:Y:S05]  /*31b0*/  BSYNC B1 ;  /* 0x0000000000017941 */ /* 0x000fea0003800000 */
.L_x_60:
        /* <DEDUP_REMOVED lines=10> */
.L_x_63:
[----:B------:R-:W-:Y:S05]  /*3260*/  BSYNC B1 ;  /* 0x0000000000017941 */ /* 0x000fea0003800000 */
.L_x_62:
        /* <DEDUP_REMOVED lines=10> */
.L_x_65:
[----:B------:R-:W-:Y:S05]  /*3310*/  BSYNC B1 ;  /* 0x0000000000017941 */ /* 0x000fea0003800000 */
.L_x_64:
        /* <DEDUP_REMOVED lines=9> */
.L_x_67:
[----:B------:R-:W-:Y:S05]  /*33b0*/  BSYNC B1 ;  /* 0x0000000000017941 */ /* 0x000fea0003800000 */
.L_x_66:
        /* <DEDUP_REMOVED lines=9> */
.L_x_69:
[----:B------:R-:W-:Y:S05]  /*3450*/  BSYNC B1 ;  /* 0x0000000000017941 */ /* 0x000fea0003800000 */
.L_x_68:
        /* <DEDUP_REMOVED lines=10> */
.L_x_71:
[----:B------:R-:W-:Y:S05]  /*3500*/  BSYNC B1 ;  /* 0x0000000000017941 */ /* 0x000fea0003800000 */
.L_x_70:
        /* <DEDUP_REMOVED lines=10> */
.L_x_73:
[----:B------:R-:W-:Y:S05]  /*35b0*/  BSYNC B1 ;  /* 0x0000000000017941 */ /* 0x000fea0003800000 */
.L_x_72:
        /* <DEDUP_REMOVED lines=9> */
.L_x_75:
[----:B------:R-:W-:Y:S05]  /*3650*/  BSYNC B1 ;  /* 0x0000000000017941 */ /* 0x000fea0003800000 */
.L_x_74:
        /* <DEDUP_REMOVED lines=9> */
.L_x_77:
[----:B------:R-:W-:Y:S05]  /*36f0*/  BSYNC B1 ;  /* 0x0000000000017941 */ /* 0x000fea0003800000 */
.L_x_76:
        /* <DEDUP_REMOVED lines=10> */
.L_x_79:
[----:B------:R-:W-:Y:S05]  /*37a0*/  BSYNC B1 ;  /* 0x0000000000017941 */ /* 0x000fea0003800000 */
.L_x_78:
        /* <DEDUP_REMOVED lines=10> */
.L_x_81:
[----:B------:R-:W-:Y:S05]  /*3850*/  BSYNC B1 ;  /* 0x0000000000017941 */ /* 0x000fea0003800000 */
.L_x_80:
        /* <DEDUP_REMOVED lines=9> */
.L_x_83:
[----:B------:R-:W-:Y:S05]  /*38f0*/  BSYNC B1 ;  /* 0x0000000000017941 */ /* 0x000fea0003800000 */
.L_x_82:
        /* <DEDUP_REMOVED lines=9> */
.L_x_85:
[----:B------:R-:W-:Y:S05]  /*3990*/  BSYNC B1 ;  /* 0x0000000000017941 */ /* 0x000fea0003800000 */
.L_x_84:
        /* <DEDUP_REMOVED lines=10> */
.L_x_87:
[----:B------:R-:W-:Y:S05]  /*3a40*/  BSYNC B1 ;  /* 0x0000000000017941 */ /* 0x000fea0003800000 */
.L_x_86:
        /* <DEDUP_REMOVED lines=10> */
.L_x_89:
[----:B------:R-:W-:Y:S05]  /*3af0*/  BSYNC B1 ;  /* 0x0000000000017941 */ /* 0x000fea0003800000 */
.L_x_88:
        /* <DEDUP_REMOVED lines=9> */
.L_x_91:
[----:B------:R-:W-:Y:S05]  /*3b90*/  BSYNC B1 ;  /* 0x0000000000017941 */ /* 0x000fea0003800000 */
.L_x_90:
        /* <DEDUP_REMOVED lines=9> */
.L_x_93:
[----:B------:R-:W-:Y:S05]  /*3c30*/  BSYNC B1 ;  /* 0x0000000000017941 */ /* 0x000fea0003800000 */
.L_x_92:
        /* <DEDUP_REMOVED lines=10> */
.L_x_95:
[----:B------:R-:W-:Y:S05]  /*3ce0*/  BSYNC B1 ;  /* 0x0000000000017941 */ /* 0x000fea0003800000 */
.L_x_94:
        /* <DEDUP_REMOVED lines=10> */
.L_x_97:
[----:B------:R-:W-:Y:S05]  /*3d90*/  BSYNC B1 ;  /* 0x0000000000017941 */ /* 0x000fea0003800000 */
.L_x_96:
        /* <DEDUP_REMOVED lines=9> */
.L_x_99:
[----:B------:R-:W-:Y:S05]  /*3e30*/  BSYNC B1 ;  /* 0x0000000000017941 */ /* 0x000fea0003800000 */
.L_x_98:
        /* <DEDUP_REMOVED lines=9> */
.L_x_101:
[----:B------:R-:W-:Y:S05]  /*3ed0*/  BSYNC B1 ;  /* 0x0000000000017941 */ /* 0x000fea0003800000 */
.L_x_100:
        /* <DEDUP_REMOVED lines=10> */
.L_x_103:
[----:B------:R-:W-:Y:S05]  /*3f80*/  BSYNC B1 ;  /* 0x0000000000017941 */ /* 0x000fea0003800000 */
.L_x_102:
        /* <DEDUP_REMOVED lines=10> */
.L_x_105:
[----:B------:R-:W-:Y:S05]  /*4030*/  BSYNC B1 ;  /* 0x0000000000017941 */ /* 0x000fea0003800000 */
.L_x_104:
        /* <DEDUP_REMOVED lines=9> */
.L_x_107:
[----:B------:R-:W-:Y:S05]  /*40d0*/  BSYNC B1 ;  /* 0x0000000000017941 */ /* 0x000fea0003800000 */
.L_x_106:
        /* <DEDUP_REMOVED lines=9> */
.L_x_109:
[----:B------:R-:W-:Y:S05]  /*4170*/  BSYNC B1 ;  /* 0x0000000000017941 */ /* 0x000fea0003800000 */
.L_x_108:
        /* <DEDUP_REMOVED lines=10> */
.L_x_111:
[----:B------:R-:W-:Y:S05]  /*4220*/  BSYNC B1 ;  /* 0x0000000000017941 */ /* 0x000fea0003800000 */
.L_x_110:
        /* <DEDUP_REMOVED lines=10> */
.L_x_113:
[----:B------:R-:W-:Y:S05]  /*42d0*/  BSYNC B1 ;  /* 0x0000000000017941 */ /* 0x000fea0003800000 */
.L_x_112:
        /* <DEDUP_REMOVED lines=9> */
.L_x_115:
[----:B------:R-:W-:Y:S05]  /*4370*/  BSYNC B1 ;  /* 0x0000000000017941 */ /* 0x000fea0003800000 */
.L_x_114:
        /* <DEDUP_REMOVED lines=9> */
.L_x_117:
[----:B------:R-:W-:Y:S05]  /*4410*/  BSYNC B1 ;  /* 0x0000000000017941 */ /* 0x000fea0003800000 */
.L_x_116:
        /* <DEDUP_REMOVED lines=10> */
.L_x_119:
[----:B------:R-:W-:Y:S05]  /*44c0*/  BSYNC B1 ;  /* 0x0000000000017941 */ /* 0x000fea0003800000 */
.L_x_118:
        /* <DEDUP_REMOVED lines=10> */
.L_x_121:
[----:B------:R-:W-:Y:S05]  /*4570*/  BSYNC B1 ;  /* 0x0000000000017941 */ /* 0x000fea0003800000 */
.L_x_120:
        /* <DEDUP_REMOVED lines=9> */
.L_x_123:
[----:B------:R-:W-:Y:S05]  /*4610*/  BSYNC B1 ;  /* 0x0000000000017941 */ /* 0x000fea0003800000 */
.L_x_122:
        /* <DEDUP_REMOVED lines=9> */
.L_x_125:
[----:B------:R-:W-:Y:S05]  /*46b0*/  BSYNC B1 ;  /* 0x0000000000017941 */ /* 0x000fea0003800000 */
.L_x_124:
        /* <DEDUP_REMOVED lines=10> */
.L_x_127:
[----:B------:R-:W-:Y:S05]  /*4760*/  BSYNC B1 ;  /* 0x0000000000017941 */ /* 0x000fea0003800000 */
.L_x_126:
        /* <DEDUP_REMOVED lines=10> */
.L_x_129:
[----:B------:R-:W-:Y:S05]  /*4810*/  BSYNC B1 ;  /* 0x0000000000017941 */ /* 0x000fea0003800000 */
.L_x_128:
        /* <DEDUP_REMOVED lines=9> */
.L_x_131:
[----:B------:R-:W-:Y:S05]  /*48b0*/  BSYNC B1 ;  /* 0x0000000000017941 */ /* 0x000fea0003800000 */
.L_x_130:
        /* <DEDUP_REMOVED lines=9> */
.L_x_133:
[----:B------:R-:W-:Y:S05]  /*4950*/  BSYNC B1 ;  /* 0x0000000000017941 */ /* 0x000fea0003800000 */
.L_x_132:
        /* <DEDUP_REMOVED lines=10> */
.L_x_135:
[----:B------:R-:W-:Y:S05]  /*4a00*/  BSYNC B1 ;  /* 0x0000000000017941 */ /* 0x000fea0003800000 */
.L_x_134:
        /* <DEDUP_REMOVED lines=10> */
.L_x_137:
[----:B------:R-:W-:Y:S05]  /*4ab0*/  BSYNC B1 ;  /* 0x0000000000017941 */ /* 0x000fea0003800000 */
.L_x_136:
        /* <DEDUP_REMOVED lines=9> */
.L_x_139:
[----:B------:R-:W-:Y:S05]  /*4b50*/  BSYNC B1 ;  /* 0x0000000000017941 */ /* 0x000fea0003800000 */
.L_x_138:
        /* <DEDUP_REMOVED lines=9> */
.L_x_141:
[----:B------:R-:W-:Y:S05]  /*4bf0*/  BSYNC B1 ;  /* 0x0000000000017941 */ /* 0x000fea0003800000 */
.L_x_140:
        /* <DEDUP_REMOVED lines=10> */
.L_x_143:
[----:B------:R-:W-:Y:S05]  /*4ca0*/  BSYNC B1 ;  /* 0x0000000000017941 */ /* 0x000fea0003800000 */
.L_x_142:
        /* <DEDUP_REMOVED lines=10> */
.L_x_145:
[----:B------:R-:W-:Y:S05]  /*4d50*/  BSYNC B1 ;  /* 0x0000000000017941 */ /* 0x000fea0003800000 */
.L_x_144:
        /* <DEDUP_REMOVED lines=9> */
.L_x_147:
[----:B------:R-:W-:Y:S05]  /*4df0*/  BSYNC B1 ;  /* 0x0000000000017941 */ /* 0x000fea0003800000 */
.L_x_146:
        /* <DEDUP_REMOVED lines=9> */
.L_x_149:
[----:B------:R-:W-:Y:S05]  /*4e90*/  BSYNC B1 ;  /* 0x0000000000017941 */ /* 0x000fea0003800000 */
.L_x_148:
        /* <DEDUP_REMOVED lines=10> */
.L_x_151:
[----:B------:R-:W-:Y:S05]  /*4f40*/  BSYNC B1 ;  /* 0x0000000000017941 */ /* 0x000fea0003800000 */
.L_x_150:
[----:B0----5:R-:W-:Y:S01]  /*4f50*/  HADD2.F32 R14, -RZ, R24.H0_H0 ;  /* 0x20000018ff0e7230 */ /* 0x021fe20000004100 */
[----:B------:R-:W-:Y:S01]  /*4f60*/  ISETP.GT.AND P1, PT, R4, 0x79, PT ;  /* 0x000000790400780c */ /* 0x000fe20003f24270 */
[----:B------:R-:W-:Y:S01]  /*4f70*/  @P2 IMAD.MOV.U32 R4, RZ, RZ, R10 ;  /* 0x000000ffff042224 */ /* 0x000fe200078e000a */
[----:B------:R-:W-:Y:S02]  /*4f80*/  BSSY B1, `(.L_x_152) ;  /* 0x000000a000017945 */ /* 0x000fe40003800000 */
[----:B------:R-:W-:Y:S01]  /*4f90*/  FMUL R5, R14, R89 ;  /* 0x000000590e057220 */ /* 0x000fe20000400000 */
[----:B------:R-:W-:-:S03]  /*4fa0*/  ISETP.GT.AND P3, PT, R3, RZ, P1 ;  /* 0x000000ff0300720c */ /* 0x000fc60000f64270 */
[----:B------:R-:W-:-:S05]  /*4fb0*/  FFMA R5, R84, R88, R5 ;  /* 0x0000005854057223 */ /* 0x000fca0000000005 */
[----:B------:R-:W-:-:S04]  /*4fc0*/  F2FP.F16.F32.PACK_AB R5, RZ, R5 ;  /* 0x00000005ff05723e */ /* 0x000fc800000000ff */
[----:B------:R-:W-:Y:S01]  /*4fd0*/  PRMT R14, R5, 0x7610, R14 ;  /* 0x00007610050e7816 */ /* 0x000fe2000000000e */
[----:B------:R-:W-:-:S05]  /*4fe0*/  @P2 IMAD.MOV.U32 R5, RZ, RZ, R11 ;  /* 0x000000ffff052224 */ /* 0x000fca00078e000b */
[----:B------:R0:W-:Y:S01]  /*4ff0*/  @P2 STG.E.U16 desc[UR36][R4.64+0xf0], R14 ;  /* 0x0000f00e04002986 */ /* 0x0001e2000c101524 */
[----:B------:R-:W-:Y:S05]  /*5000*/  @!P3 BRA `(.L_x_153) ;  /* 0x000000000004b947 */ /* 0x000fea0003800000 */
[----:B------:R0:W5:Y:S02]  /*5010*/  LDG.E.LTC128B.U16 R24, desc[UR36][R6.64+0xf2] ;  /* 0x0000f22406187981 */ /* 0x000164000c1e1520 */
.L_x_153:
[----:B------:R-:W-:Y:S05]  /*5020*/  BSYNC B1 ;  /* 0x0000000000017941 */ /* 0x000fea0003800000 */
.L_x_152:
        /* <DEDUP_REMOVED lines=9> */
.L_x_155:
[----:B------:R-:W-:Y:S05]  /*50c0*/  BSYNC B1 ;  /* 0x0000000000017941 */ /* 0x000fea0003800000 */
.L_x_154:
[----:B0----5:R-:W-:Y:S01]  /*50d0*/  HADD2.F32 R4, -RZ, R24.H0_H0 ;  /* 0x20000018ff047230 */ /* 0x021fe20000004100 */
[----:B------:R-:W-:Y:S01]  /*50e0*/  ISETP.GT.AND P1, PT, R3, 0x8, P1 ;  /* 0x000000080300780c */ /* 0x000fe20000f24270 */
[----:B------:R-:W-:Y:S03]  /*50f0*/  BSSY B1, `(.L_x_156) ;  /* 0x000000a000017945 */ /* 0x000fe60003800000 */
[----:B------:R-:W-:Y:S01]  /*5100*/  FMUL R5, R4, R89 ;  /* 0x0000005904057220 */ /* 0x000fe20000400000 */
[----:B------:R-:W-:-:S03]  /*5110*/  @P0 IMAD.MOV.U32 R4, RZ, RZ, R12 ;  /* 0x000000ffff040224 */ /* 0x000fc600078e000c */
[----:B------:R-:W-:-:S05]  /*5120*/  FFMA R5, R86, R88, R5 ;  /* 0x0000005856057223 */ /* 0x000fca0000000005 */
[----:B------:R-:W-:-:S04]  /*5130*/  F2FP.F16.F32.PACK_AB R5, RZ, R5 ;  /* 0x00000005ff05723e */ /* 0x000fc800000000ff */
[----:B-1-34-:R-:W-:Y:S01]  /*5140*/  PRMT R6, R5, 0x7610, R6 ;  /* 0x0000761005067816 */ /* 0x01afe20000000006 */
[----:B------:R-:W-:-:S05]  /*5150*/  @P0 IMAD.MOV.U32 R5, RZ, RZ, R13 ;  /* 0x000000ffff050224 */ /* 0x000fca00078e000d */
[----:B------:R0:W-:Y:S01]  /*5160*/  @P0 STG.E.U16 desc[UR36][R4.64+0xf0], R6 ;  /* 0x0000f00604000986 */ /* 0x0001e2000c101524 */
[----:B------:R-:W-:Y:S05]  /*5170*/  @!P1 BRA `(.L_x_157) ;  /* 0x0000000000049947 */ /* 0x000fea0003800000 */
[----:B------:R1:W5:Y:S02]  /*5180*/  LDG.E.LTC128B.U16 R24, desc[UR36][R8.64+0xf2] ;  /* 0x0000f22408187981 */ /* 0x000364000c1e1520 */
.L_x_157:
[----:B------:R-:W-:Y:S05]  /*5190*/  BSYNC B1 ;  /* 0x0000000000017941 */ /* 0x000fea0003800000 */
.L_x_156:
[----:B------:R-:W-:Y:S05]  /*51a0*/  @!P1 BRA `(.L_x_158) ;  /* 0x0000001000d09947 */ /* 0x000fea0003800000 */
[----:B-----5:R-:W-:-:S05]  /*51b0*/  HADD2.F32 R24, -RZ, R24.H0_H0 ;  /* 0x20000018ff187230 */ /* 0x020fca0000004100 */
[----:B------:R-:W-:-:S04]  /*51c0*/  FMUL R24, R24, R89 ;  /* 0x0000005918187220 */ /* 0x000fc80000400000 */
[----:B------:R-:W-:-:S05]  /*51d0*/  FFMA R24, R87, R88, R24 ;  /* 0x0000005857187223 */ /* 0x000fca0000000018 */
[----:B------:R-:W-:-:S05]  /*51e0*/  F2FP.F16.F32.PACK_AB R24, RZ, R24 ;  /* 0x00000018ff18723e */ /* 0x000fca00000000ff */
[----:B------:R3:W-:Y:S01]  /*51f0*/  STG.E.U16 desc[UR36][R12.64+0xf2], R24 ;  /* 0x0000f2180c007986 */ /* 0x0007e2000c101524 */
[----:B------:R-:W-:Y:S05]  /*5200*/  BRA `(.L_x_158) ;  /* 0x0000001000b87947 */ /* 0x000fea0003800000 */
.L_x_33:
[----:B------:R-:W-:Y:S01]  /*5210*/  ISETP.GT.AND P2, PT, R4, 0x1, PT ;  /* 0x000000010400780c */ /* 0x000fe20003f44270 */
[----:B------:R-:W-:Y:S01]  /*5220*/  ULDC.64 UR4, c[0x0][0x5c0] ;  /* 0x0001700000047ab9 */ /* 0x000fe20000000a00 */
[-C--:B------:R-:W-:Y:S01]  /*5230*/  FMUL R24, R24, R88.reuse ;  /* 0x0000005818187220 */ /* 0x080fe20000400000 */
[-C--:B------:R-:W-:Y:S01]  /*5240*/  FMUL R25, R25, R88.reuse ;  /* 0x0000005819197220 */ /* 0x080fe20000400000 */
[----:B------:R-:W-:Y:S01]  /*5250*/  ISETP.GT.AND P1, PT, R3, RZ, P2 ;  /* 0x000000ff0300720c */ /* 0x000fe20001724270 */
[-C--:B------:R-:W-:Y:S01]  /*5260*/  FMUL R26, R26, R88.reuse ;  /* 0x000000581a1a7220 */ /* 0x080fe20000400000 */
[----:B------:R-:W-:Y:S01]  /*5270*/  LEA R6, P4, R104, UR4, 0x1 ;  /* 0x0000000468067c11 */ /* 0x000fe2000f8808ff */
[----:B------:R-:W-:Y:S01]  /*5280*/  FMUL R27, R27, R88 ;  /* 0x000000581b1b7220 */ /* 0x000fe20000400000 */
[----:B------:R-:W-:Y:S01]  /*5290*/  F2FP.F16.F32.PACK_AB R24, RZ, R24 ;  /* 0x00000018ff18723e */ /* 0x000fe200000000ff */
[-C--:B------:R-:W-:Y:S01]  /*52a0*/  FMUL R28, R28, R88.reuse ;  /* 0x000000581c1c7220 */ /* 0x080fe20000400000 */
[----:B------:R-:W-:Y:S01]  /*52b0*/  LEA.HI.X R7, R104, UR5, R115, 0x1, P4 ;  /* 0x0000000568077c11 */ /* 0x000fe2000a0f0c73 */
[-C--:B------:R-:W-:Y:S01]  /*52c0*/  FMUL R29, R29, R88.reuse ;  /* 0x000000581d1d7220 */ /* 0x080fe20000400000 */
[----:B------:R-:W-:Y:S01]  /*52d0*/  F2FP.F16.F32.PACK_AB R25, RZ, R25 ;  /* 0x00000019ff19723e */ /* 0x000fe200000000ff */
[-C--:B------:R-:W-:Y:S01]  /*52e0*/  FMUL R30, R30, R88.reuse ;  /* 0x000000581e1e7220 */ /* 0x080fe20000400000 */
[----:B------:R-:W-:Y:S01]  /*52f0*/  ISETP.GT.AND P2, PT, R3, 0x8, P2 ;  /* 0x000000080300780c */ /* 0x000fe20001744270 */
[----:B------:R-:W-:Y:S01]  /*5300*/  @P3 STG.E.U16 desc[UR36][R6.64], R24 ;  /* 0x0000001806003986 */ /* 0x000fe2000c101524 */
[C---:B------:R-:W-:Y:S01]  /*5310*/  SHF.L.U64.HI R5, R90.reuse, 0x1, R91 ;  /* 0x000000015a057819 */ /* 0x040fe2000001025b */
[----:B------:R-:W-:Y:S01]  /*5320*/  FMUL R31, R31, R88 ;  /* 0x000000581f1f7220 */ /* 0x000fe20000400000 */
[----:B------:R-:W-:Y:S01]  /*5330*/  LEA R8, P3, R90, R6, 0x1 ;  /* 0x000000065a087211 */ /* 0x000fe200078608ff */
[----:B------:R-:W-:Y:S01]  /*5340*/  @P1 STG.E.U16 desc[UR36][R6.64+0x2], R25 ;  /* 0x0000021906001986 */ /* 0x000fe2000c101524 */
[----:B------:R-:W-:Y:S01]  /*5350*/  ISETP.GT.AND P1, PT, R3, 0x8, P0 ;  /* 0x000000080300780c */ /* 0x000fe20000724270 */
[----:B------:R-:W-:Y:S01]  /*5360*/  FMUL R32, R32, R88 ;  /* 0x0000005820207220 */ /* 0x000fe20000400000 */
[----:B------:R-:W-:Y:S01]  /*5370*/  F2FP.F16.F32.PACK_AB R26, RZ, R26 ;  /* 0x0000001aff1a723e */ /* 0x000fe200000000ff */
[----:B------:R-:W-:Y:S01]  /*5380*/  IMAD.X R9, R5, 0x1, R7, P3 ;  /* 0x0000000105097824 */ /* 0x000fe200018e0607 */
[----:B------:R-:W-:Y:S01]  /*5390*/  F2FP.F16.F32.PACK_AB R27, RZ, R27 ;  /* 0x0000001bff1b723e */ /* 0x000fe200000000ff */
[-C--:B------:R-:W-:Y:S01]  /*53a0*/  FMUL R33, R33, R88.reuse ;  /* 0x0000005821217220 */ /* 0x080fe20000400000 */
[----:B------:R-:W-:Y:S01]  /*53b0*/  ISETP.GT.AND P0, PT, R4, 0x8, PT ;  /* 0x000000080400780c */ /* 0x000fe20003f04270 */
[----:B------:R-:W-:Y:S01]  /*53c0*/  FMUL R34, R34, R88 ;  /* 0x0000005822227220 */ /* 0x000fe20000400000 */
[----:B------:R-:W-:Y:S01]  /*53d0*/  F2FP.F16.F32.PACK_AB R28, RZ, R28 ;  /* 0x0000001cff1c723e */ /* 0x000fe200000000ff */
[-C--:B------:R-:W-:Y:S01]  /*53e0*/  FMUL R35, R35, R88.reuse ;  /* 0x0000005823237220 */ /* 0x080fe20000400000 */
[C---:B------:R-:W-:Y:S01]  /*53f0*/  ISETP.GT.AND P4, PT, R3.reuse, RZ, P0 ;  /* 0x000000ff0300720c */ /* 0x040fe20000784270 */
[-C--:B------:R-:W-:Y:S01]  /*5400*/  FMUL R36, R36, R88.reuse ;  /* 0x0000005824247220 */ /* 0x080fe20000400000 */
[----:B------:R-:W-:Y:S01]  /*5410*/  F2FP.F16.F32.PACK_AB R29, RZ, R29 ;  /* 0x0000001dff1d723e */ /* 0x000fe200000000ff */
[----:B------:R-:W-:Y:S01]  /*5420*/  @P1 STG.E.U16 desc[UR36][R8.64], R26 ;  /* 0x0000001a08001986 */ /* 0x000fe2000c101524 */
[----:B------:R-:W-:Y:S01]  /*5430*/  ISETP.GT.AND P1, PT, R3, 0x8, P0 ;  /* 0x000000080300780c */ /* 0x000fe20000724270 */
[----:B------:R-:W-:Y:S01]  /*5440*/  FMUL R37, R37, R88 ;  /* 0x0000005825257220 */ /* 0x000fe20000400000 */
[----:B------:R-:W-:Y:S01]  /*5450*/  F2FP.F16.F32.PACK_AB R30, RZ, R30 ;  /* 0x0000001eff1e723e */ /* 0x000fe200000000ff */
[----:B------:R-:W-:Y:S01]  /*5460*/  @P2 STG.E.U16 desc[UR36][R8.64+0x2], R27 ;  /* 0x0000021b08002986 */ /* 0x000fe2000c101524 */
[----:B------:R-:W-:Y:S01]  /*5470*/  ISETP.GT.AND P2, PT, R4, 0x9, PT ;  /* 0x000000090400780c */ /* 0x000fe20003f44270 */
[-C--:B------:R-:W-:Y:S01]  /*5480*/  FMUL R38, R38, R88.reuse ;  /* 0x0000005826267220 */ /* 0x080fe20000400000 */
[----:B------:R-:W-:Y:S01]  /*5490*/  F2FP.F16.F32.PACK_AB R31, RZ, R31 ;  /* 0x0000001fff1f723e */ /* 0x000fe200000000ff */
[-C--:B------:R-:W-:Y:S01]  /*54a0*/  FMUL R39, R39, R88.reuse ;  /* 0x0000005827277220 */ /* 0x080fe20000400000 */
[C---:B------:R-:W-:Y:S01]  /*54b0*/  ISETP.GT.AND P3, PT, R3.reuse, RZ, P2 ;  /* 0x000000ff0300720c */ /* 0x040fe20001764270 */
[----:B------:R-:W-:Y:S01]  /*54c0*/  @P4 STG.E.U16 desc[UR36][R6.64+0x10], R28 ;  /* 0x0000101c06004986 */ /* 0x000fe2000c101524 */
[----:B------:R-:W-:Y:S01]  /*54d0*/  ISETP.GT.AND P2, PT, R3, 0x8, P2 ;  /* 0x000000080300780c */ /* 0x000fe20001744270 */
[-C--:B------:R-:W-:Y:S01]  /*54e0*/  FMUL R40, R40, R88.reuse ;  /* 0x0000005828287220 */ /* 0x080fe20000400000 */
[----:B------:R-:W-:Y:S01]  /*54f0*/  ISETP.GT.AND P0, PT, R4, 0x10, PT ;  /* 0x000000100400780c */ /* 0x000fe20003f04270 */
[----:B------:R-:W-:Y:S01]  /*5500*/  FMUL R41, R41, R88 ;  /* 0x0000005829297220 */ /* 0x000fe20000400000 */
[----:B------:R-:W-:Y:S01]  /*5510*/  F2FP.F16.F32.PACK_AB R32, RZ, R32 ;  /* 0x00000020ff20723e */ /* 0x000fe200000000ff */
[-C--:B------:R-:W-:Y:S01]  /*5520*/  FMUL R42, R42, R88.reuse ;  /* 0x000000582a2a7220 */ /* 0x080fe20000400000 */
[----:B------:R-:W-:Y:S01]  /*5530*/  ISETP.GT.AND P4, PT, R3, RZ, P0 ;  /* 0x000000ff0300720c */ /* 0x000fe20000784270 */
[-C--:B------:R-:W-:Y:S01]  /*5540*/  FMUL R43, R43, R88.reuse ;  /* 0x000000582b2b7220 */ /* 0x080fe20000400000 */
[----:B------:R-:W-:Y:S01]  /*5550*/  F2FP.F16.F32.PACK_AB R33, RZ, R33 ;  /* 0x00000021ff21723e */ /* 0x000fe200000000ff */
[----:B------:R-:W-:Y:S01]  /*5560*/  FMUL R44, R44, R88 ;  /* 0x000000582c2c7220 */ /* 0x000fe20000400000 */
[----:B------:R-:W-:Y:S01]  /*5570*/  F2FP.F16.F32.PACK_AB R34, RZ, R34 ;  /* 0x00000022ff22723e */ /* 0x000fe200000000ff */
[----:B------:R-:W-:Y:S01]  /*5580*/  @P3 STG.E.U16 desc[UR36][R6.64+0x12], R29 ;  /* 0x0000121d06003986 */ /* 0x000fe2000c101524 */
[----:B------:R-:W-:Y:S01]  /*5590*/  ISETP.GT.AND P3, PT, R4, 0x11, PT ;  /* 0x000000110400780c */ /* 0x000fe20003f64270 */
[-C--:B------:R-:W-:Y:S01]  /*55a0*/  FMUL R45, R45, R88.reuse ;  /* 0x000000582d2d7220 */ /* 0x080fe20000400000 */
[----:B------:R-:W-:Y:S01]  /*55b0*/  F2FP.F16.F32.PACK_AB R35, RZ, R35 ;  /* 0x00000023ff23723e */ /* 0x000fe200000000ff */
[----:B------:R-:W-:Y:S01]  /*55c0*/  @P1 STG.E.U16 desc[UR36][R8.64+0x10], R30 ;  /* 0x0000101e08001986 */ /* 0x000fe2000c101524 */
[C---:B------:R-:W-:Y:S01]  /*55d0*/  ISETP.GT.AND P1, PT, R3.reuse, 0x8, P0 ;  /* 0x000000080300780c */ /* 0x040fe20000724270 */
[-C--:B------:R-:W-:Y:S01]  /*55e0*/  FMUL R46, R46, R88.reuse ;  /* 0x000000582e2e7220 */ /* 0x080fe20000400000 */
[----:B------:R-:W-:Y:S01]  /*55f0*/  ISETP.GT.AND P0, PT, R4, 0x18, PT ;  /* 0x000000180400780c */ /* 0x000fe20003f04270 */
[----:B------:R-:W-:Y:S01]  /*5600*/  @P2 STG.E.U16 desc[UR36][R8.64+0x12], R31 ;  /* 0x0000121f08002986 */ /* 0x000fe2000c101524 */
[----:B------:R-:W-:Y:S01]  /*5610*/  ISETP.GT.AND P2, PT, R3, RZ, P3 ;  /* 0x000000ff0300720c */ /* 0x000fe20001f44270 */
[-C--:B------:R-:W-:Y:S01]  /*5620*/  FMUL R47, R47, R88.reuse ;  /* 0x000000582f2f7220 */ /* 0x080fe20000400000 */
[C---:B------:R-:W-:Y:S01]  /*5630*/  ISETP.GT.AND P3, PT, R3.reuse, 0x8, P3 ;  /* 0x000000080300780c */ /* 0x040fe20001f64270 */
[----:B------:R-:W-:Y:S01]  /*5640*/  @P4 STG.E.U16 desc[UR36][R6.64+0x20], R32 ;  /* 0x0000202006004986 */ /* 0x000fe2000c101524 */
[----:B------:R-:W-:Y:S01]  /*5650*/  ISETP.GT.AND P4, PT, R3, RZ, P0 ;  /* 0x000000ff0300720c */ /* 0x000fe20000784270 */
[----:B------:R-:W-:Y:S01]  /*5660*/  FMUL R48, R48, R88 ;  /* 0x0000005830307220 */ /* 0x000fe20000400000 */
[----:B------:R-:W-:Y:S01]  /*5670*/  F2FP.F16.F32.PACK_AB R36, RZ, R36 ;  /* 0x00000024ff24723e */ /* 0x000fe200000000ff */
[-C--:B------:R-:W-:Y:S01]  /*5680*/  FMUL R49, R49, R88.reuse ;  /* 0x0000005831317220 */ /* 0x080fe20000400000 */
[----:B------:R-:W-:Y:S01]  /*5690*/  F2FP.F16.F32.PACK_AB R37, RZ, R37 ;  /* 0x00000025ff25723e */ /* 0x000fe200000000ff */
[----:B------:R-:W-:Y:S01]  /*56a0*/  FMUL R50, R50, R88 ;  /* 0x0000005832327220 */ /* 0x000fe20000400000 */
[----:B------:R-:W-:Y:S01]  /*56b0*/  F2FP.F16.F32.PACK_AB R38, RZ, R38 ;  /* 0x00000026ff26723e */ /* 0x000fe200000000ff */
[----:B------:R-:W-:Y:S01]  /*56c0*/  FMUL R51, R51, R88 ;  /* 0x0000005833337220 */ /* 0x000fe20000400000 */
[----:B------:R-:W-:Y:S01]  /*56d0*/  F2FP.F16.F32.PACK_AB R39, RZ, R39 ;  /* 0x00000027ff27723e */ /* 0x000fe200000000ff */
[----:B------:R-:W-:Y:S01]  /*56e0*/  @P2 STG.E.U16 desc[UR36][R6.64+0x22], R33 ;  /* 0x0000222106002986 */ /* 0x000fe2000c101524 */
[----:B------:R-:W-:Y:S01]  /*56f0*/  F2FP.F16.F32.PACK_AB R40, RZ, R40 ;  /* 0x00000028ff28723e */ /* 0x000fe200000000ff */
[-C--:B------:R-:W-:Y:S01]  /*5700*/  FMUL R52, R52, R88.reuse ;  /* 0x0000005834347220 */ /* 0x080fe20000400000 */
[----:B------:R-:W-:Y:S01]  /*5710*/  F2FP.F16.F32.PACK_AB R41, RZ, R41 ;  /* 0x00000029ff29723e */ /* 0x000fe200000000ff */
[----:B------:R-:W-:Y:S01]  /*5720*/  @P1 STG.E.U16 desc[UR36][R8.64+0x20], R34 ;  /* 0x0000202208001986 */ /* 0x000fe2000c101524 */
[----:B------:R-:W-:Y:S01]  /*5730*/  ISETP.GT.AND P1, PT, R3, 0x8, P0 ;  /* 0x000000080300780c */ /* 0x000fe20000724270 */
[-C--:B------:R-:W-:Y:S01]  /*5740*/  FMUL R53, R53, R88.reuse ;  /* 0x0000005835357220 */ /* 0x080fe20000400000 */
[C---:B------:R-:W-:Y:S01]  /*5750*/  ISETP.GT.AND P0, PT, R4.reuse, 0x20, PT ;  /* 0x000000200400780c */ /* 0x040fe20003f04270 */
[----:B------:R-:W-:Y:S01]  /*5760*/  @P3 STG.E.U16 desc[UR36][R8.64+0x22], R35 ;  /* 0x0000222308003986 */ /* 0x000fe2000c101524 */
[----:B------:R-:W-:Y:S01]  /*5770*/  ISETP.GT.AND P3, PT, R4, 0x19, PT ;  /* 0x000000190400780c */ /* 0x000fe20003f64270 */
[----:B------:R-:W-:Y:S01]  /*5780*/  FMUL R54, R54, R88 ;  /* 0x0000005836367220 */ /* 0x000fe20000400000 */
[----:B------:R-:W-:Y:S01]  /*5790*/  F2FP.F16.F32.PACK_AB R42, RZ, R42 ;  /* 0x0000002aff2a723e */ /* 0x000fe200000000ff */
[----:B------:R-:W-:Y:S01]  /*57a0*/  @P4 STG.E.U16 desc[UR36][R6.64+0x30], R36 ;  /* 0x0000302406004986 */ /* 0x000fe2000c101524 */
[----:B------:R-:W-:Y:S01]  /*57b0*/  ISETP.GT.AND P2, PT, R3, RZ, P3 ;  /* 0x000000ff0300720c */ /* 0x000fe20001f44270 */
[-C--:B------:R-:W-:Y:S01]  /*57c0*/  FMUL R55, R55, R88.reuse ;  /* 0x0000005837377220 */ /* 0x080fe20000400000 */
[C---:B------:R-:W-:Y:S01]  /*57d0*/  ISETP.GT.AND P3, PT, R3.reuse, 0x8, P3 ;  /* 0x000000080300780c */ /* 0x040fe20001f64270 */
[-C--:B------:R-:W-:Y:S01]  /*57e0*/  FMUL R56, R56, R88.reuse ;  /* 0x0000005838387220 */ /* 0x080fe20000400000 */
[----:B------:R-:W-:Y:S01]  /*57f0*/  ISETP.GT.AND P4, PT, R3, RZ, P0 ;  /* 0x000000ff0300720c */ /* 0x000fe20000784270 */
[-C--:B------:R-:W-:Y:S01]  /*5800*/  FMUL R57, R57, R88.reuse ;  /* 0x0000005839397220 */ /* 0x080fe20000400000 */
[----:B------:R-:W-:Y:S01]  /*5810*/  F2FP.F16.F32.PACK_AB R43, RZ, R43 ;  /* 0x0000002bff2b723e */ /* 0x000fe200000000ff */
[----:B------:R-:W-:Y:S01]  /*5820*/  FMUL R58, R58, R88 ;  /* 0x000000583a3a7220 */ /* 0x000fe20000400000 */
[----:B------:R-:W-:Y:S01]  /*5830*/  F2FP.F16.F32.PACK_AB R44, RZ, R44 ;  /* 0x0000002cff2c723e */ /* 0x000fe200000000ff */
[-C--:B------:R-:W-:Y:S01]  /*5840*/  FMUL R59, R59, R88.reuse ;  /* 0x000000583b3b7220 */ /* 0x080fe20000400000 */
[----:B------:R-:W-:Y:S01]  /*5850*/  F2FP.F16.F32.PACK_AB R45, RZ, R45 ;  /* 0x0000002dff2d723e */ /* 0x000fe200000000ff */
[----:B------:R-:W-:Y:S01]  /*5860*/  FMUL R60, R60, R88 ;  /* 0x000000583c3c7220 */ /* 0x000fe20000400000 */
[----:B------:R-:W-:Y:S01]  /*5870*/  F2FP.F16.F32.PACK_AB R46, RZ, R46 ;  /* 0x0000002eff2e723e */ /* 0x000fe200000000ff */
[----:B------:R-:W-:Y:S01]  /*5880*/  @P2 STG.E.U16 desc[UR36][R6.64+0x32], R37 ;  /* 0x0000322506002986 */ /* 0x000fe2000c101524 */
[----:B------:R-:W-:Y:S01]  /*5890*/  F2FP.F16.F32.PACK_AB R47, RZ, R47 ;  /* 0x0000002fff2f723e */ /* 0x000fe200000000ff */
[----:B------:R-:W-:Y:S01]  /*58a0*/  FMUL R61, R61, R88 ;  /* 0x000000583d3d7220 */ /* 0x000fe20000400000 */
[----:B------:R-:W-:Y:S01]  /*58b0*/  F2FP.F16.F32.PACK_AB R48, RZ, R48 ;  /* 0x00000030ff30723e */ /* 0x000fe200000000ff */
[----:B------:R-:W-:Y:S01]  /*58c0*/  @P1 STG.E.U16 desc[UR36][R8.64+0x30], R38 ;  /* 0x0000302608001986 */ /* 0x000fe2000c101524 */
[----:B------:R-:W-:Y:S01]  /*58d0*/  ISETP.GT.AND P1, PT, R3, 0x8, P0 ;  /* 0x000000080300780c */ /* 0x000fe20000724270 */
[-C--:B------:R-:W-:Y:S01]  /*58e0*/  FMUL R62, R62, R88.reuse ;  /* 0x000000583e3e7220 */ /* 0x080fe20000400000 */
[C---:B------:R-:W-:Y:S01]  /*58f0*/  ISETP.GT.AND P0, PT, R4.reuse, 0x28, PT ;  /* 0x000000280400780c */ /* 0x040fe20003f04270 */
[----:B------:R-:W-:Y:S01]  /*5900*/  @P3 STG.E.U16 desc[UR36][R8.64+0x32], R39 ;  /* 0x0000322708003986 */ /* 0x000fe2000c101524 */
[----:B------:R-:W-:Y:S01]  /*5910*/  ISETP.GT.AND P3, PT, R4, 0x21, PT ;  /* 0x000000210400780c */ /* 0x000fe20003f64270 */
[-C--:B------:R-:W-:Y:S01]  /*5920*/  FMUL R63, R63, R88.reuse ;  /* 0x000000583f3f7220 */ /* 0x080fe20000400000 */
[----:B------:R-:W-:Y:S01]  /*5930*/  F2FP.F16.F32.PACK_AB R49, RZ, R49 ;  /* 0x00000031ff31723e */ /* 0x000fe200000000ff */
[----:B------:R-:W-:Y:S01]  /*5940*/  @P4 STG.E.U16 desc[UR36][R6.64+0x40], R40 ;  /* 0x0000402806004986 */ /* 0x000fe2000c101524 */
[C---:B------:R-:W-:Y:S01]  /*5950*/  ISETP.GT.AND P2, PT, R3.reuse, RZ, P3 ;  /* 0x000000ff0300720c */ /* 0x040fe20001f44270 */
[-C--:B------:R-:W-:Y:S01]  /*5960*/  FMUL R64, R64, R88.reuse ;  /* 0x0000005840407220 */ /* 0x080fe20000400000 */
[----:B------:R-:W-:Y:S01]  /*5970*/  ISETP.GT.AND P3, PT, R3, 0x8, P3 ;  /* 0x000000080300780c */ /* 0x000fe20001f64270 */
[-C--:B------:R-:W-:Y:S01]  /*5980*/  FMUL R65, R65, R88.reuse ;  /* 0x0000005841417220 */ /* 0x080fe20000400000 */
        /* <DEDUP_REMOVED lines=62> */
[----:B------:R-:W-:-:S02]  /*5d70*/  F2FP.F16.F32.PACK_AB R68, RZ, R68 ;  /* 0x00000044ff44723e */ /* 0x000fc400000000ff */
[----:B------:R-:W-:Y:S01]  /*5d80*/  F2FP.F16.F32.PACK_AB R69, RZ, R69 ;  /* 0x00000045ff45723e */ /* 0x000fe200000000ff */
[----:B------:R-:W-:Y:S01]  /*5d90*/  @P1 STG.E.U16 desc[UR36][R8.64+0x60], R50 ;  /* 0x0000603208001986 */ /* 0x000fe2000c101524 */
[C---:B------:R-:W-:Y:S02]  /*5da0*/  ISETP.GT.AND P1, PT, R3.reuse, 0x8, P0 ;  /* 0x000000080300780c */ /* 0x040fe40000724270 */
[C---:B------:R-:W-:Y:S01]  /*5db0*/  ISETP.GT.AND P0, PT, R4.reuse, 0x40, PT ;  /* 0x000000400400780c */ /* 0x040fe20003f04270 */
[----:B------:R-:W-:Y:S01]  /*5dc0*/  @P3 STG.E.U16 desc[UR36][R8.64+0x62], R51 ;  /* 0x0000623308003986 */ /* 0x000fe2000c101524 */
[----:B------:R-:W-:Y:S02]  /*5dd0*/  ISETP.GT.AND P3, PT, R4, 0x39, PT ;  /* 0x000000390400780c */ /* 0x000fe40003f64270 */
[----:B------:R-:W-:Y:S01]  /*5de0*/  F2FP.F16.F32.PACK_AB R70, RZ, R70 ;  /* 0x00000046ff46723e */ /* 0x000fe200000000ff */
[----:B------:R-:W-:Y:S01]  /*5df0*/  @P4 STG.E.U16 desc[UR36][R6.64+0x70], R52 ;  /* 0x0000703406004986 */ /* 0x000fe2000c101524 */
[----:B------:R-:W-:-:S02]  /*5e00*/  ISETP.GT.AND P2, PT, R3, RZ, P3 ;  /* 0x000000ff0300720c */ /* 0x000fc40001f44270 */
[C---:B------:R-:W-:Y:S02]  /*5e10*/  ISETP.GT.AND P3, PT, R3.reuse, 0x8, P3 ;  /* 0x000000080300780c */ /* 0x040fe40001f64270 */
[----:B------:R-:W-:Y:S02]  /*5e20*/  ISETP.GT.AND P4, PT, R3, RZ, P0 ;  /* 0x000000ff0300720c */ /* 0x000fe40000784270 */
[----:B------:R-:W-:Y:S02]  /*5e30*/  F2FP.F16.F32.PACK_AB R71, RZ, R71 ;  /* 0x00000047ff47723e */ /* 0x000fe400000000ff */
[----:B------:R-:W-:Y:S02]  /*5e40*/  F2FP.F16.F32.PACK_AB R72, RZ, R72 ;  /* 0x00000048ff48723e */ /* 0x000fe400000000ff */
[----:B------:R-:W-:Y:S02]  /*5e50*/  F2FP.F16.F32.PACK_AB R73, RZ, R73 ;  /* 0x00000049ff49723e */ /* 0x000fe400000000ff */
        /* <DEDUP_REMOVED lines=33> */
[----:B------:R-:W-:-:S03]  /*6070*/  F2FP.F16.F32.PACK_AB R87, RZ, R87 ;  /* 0x00000057ff57723e */ /* 0x000fc600000000ff */
[----:B------:R-:W-:Y:S04]  /*6080*/  @P2 STG.E.U16 desc[UR36][R6.64+0x92], R61 ;  /* 0x0000923d06002986 */ /* 0x000fe8000c101524 */
[----:B------:R-:W-:Y:S01]  /*6090*/  @P1 STG.E.U16 desc[UR36][R8.64+0x90], R62 ;  /* 0x0000903e08001986 */ /* 0x000fe2000c101524 */
[----:B------:R-:W-:Y:S02]  /*60a0*/  ISETP.GT.AND P1, PT, R3, 0x8, P0 ;  /* 0x000000080300780c */ /* 0x000fe40000724270 */
[C---:B------:R-:W-:Y:S01]  /*60b0*/  ISETP.GT.AND P0, PT, R4.reuse, 0x58, PT ;  /* 0x000000580400780c */ /* 0x040fe20003f04270 */
[----:B------:R-:W-:Y:S01]  /*60c0*/  @P3 STG.E.U16 desc[UR36][R8.64+0x92], R63 ;  /* 0x0000923f08003986 */ /* 0x000fe2000c101524 */
[----:B------:R-:W-:-:S03]  /*60d0*/  ISETP.GT.AND P3, PT, R4, 0x51, PT ;  /* 0x000000510400780c */ /* 0x000fc60003f64270 */
[----:B------:R-:W-:Y:S01]  /*60e0*/  @P4 STG.E.U16 desc[UR36][R6.64+0xa0], R64 ;  /* 0x0000a04006004986 */ /* 0x000fe2000c101524 */
[C---:B------:R-:W-:Y:S02]  /*60f0*/  ISETP.GT.AND P2, PT, R3.reuse, RZ, P3 ;  /* 0x000000ff0300720c */ /* 0x040fe40001f44270 */
[C---:B------:R-:W-:Y:S02]  /*6100*/  ISETP.GT.AND P3, PT, R3.reuse, 0x8, P3 ;  /* 0x000000080300780c */ /* 0x040fe40001f64270 */
[----:B------:R-:W-:-:S09]  /*6110*/  ISETP.GT.AND P4, PT, R3, RZ, P0 ;  /* 0x000000ff0300720c */ /* 0x000fd20000784270 */
        /* <DEDUP_REMOVED lines=9> */
[C---:B------:R-:W-:Y:S02]  /*61b0*/  ISETP.GT.AND P3, PT, R3.reuse, RZ, P0 ;  /* 0x000000ff0300720c */ /* 0x040fe40000764270 */
[----:B------:R-:W-:-:S07]  /*61c0*/  ISETP.GT.AND P0, PT, R3, 0x8, P0 ;  /* 0x000000080300780c */ /* 0x000fce0000704270 */
[----:B------:R-:W-:Y:S04]  /*61d0*/  @P2 STG.E.U16 desc[UR36][R6.64+0xb2], R69 ;  /* 0x0000b24506002986 */ /* 0x000fe8000c101524 */
[----:B------:R-:W-:Y:S01]  /*61e0*/  @P1 STG.E.U16 desc[UR36][R8.64+0xb0], R70 ;  /* 0x0000b04608001986 */ /* 0x000fe2000c101524 */
[----:B------:R-:W-:-:S03]  /*61f0*/  ISETP.GT.AND P1, PT, R4, 0x68, PT ;  /* 0x000000680400780c */ /* 0x000fc60003f24270 */
        /* <DEDUP_REMOVED lines=11> */
[C---:B------:R-:W-:Y:S02]  /*62b0*/  ISETP.GT.AND P2, PT, R3.reuse, RZ, P0 ;  /* 0x000000ff0300720c */ /* 0x040fe40000744270 */
[----:B------:R-:W-:Y:S01]  /*62c0*/  ISETP.GT.AND P0, PT, R3, 0x8, P0 ;  /* 0x000000080300780c */ /* 0x000fe20000704270 */
[----:B------:R-:W-:Y:S01]  /*62d0*/  @P3 STG.E.U16 desc[UR36][R6.64+0xd0], R76 ;  /* 0x0000d04c06003986 */ /* 0x000fe2000c101524 */
[----:B------:R-:W-:-:S04]  /*62e0*/  ISETP.GT.AND P3, PT, R4, 0x70, PT ;  /* 0x000000700400780c */ /* 0x000fc80003f64270 */
[C---:B------:R-:W-:Y:S02]  /*62f0*/  ISETP.GT.AND P4, PT, R3.reuse, RZ, P3 ;  /* 0x000000ff0300720c */ /* 0x040fe40001f84270 */
[----:B------:R-:W-:-:S03]  /*6300*/  ISETP.GT.AND P3, PT, R3, 0x8, P3 ;  /* 0x000000080300780c */ /* 0x000fc60001f64270 */
[----:B------:R-:W-:Y:S01]  /*6310*/  @P2 STG.E.U16 desc[UR36][R6.64+0xd2], R77 ;  /* 0x0000d24d06002986 */ /* 0x000fe2000c101524 */
[----:B------:R-:W-:-:S03]  /*6320*/  ISETP.GT.AND P2, PT, R4, 0x79, PT ;  /* 0x000000790400780c */ /* 0x000fc60003f44270 */
[----:B------:R-:W-:Y:S01]  /*6330*/  @P1 STG.E.U16 desc[UR36][R8.64+0xd0], R78 ;  /* 0x0000d04e08001986 */ /* 0x000fe2000c101524 */
[----:B------:R-:W-:-:S03]  /*6340*/  ISETP.GT.AND P1, PT, R4, 0x78, PT ;  /* 0x000000780400780c */ /* 0x000fc60003f24270 */
[----:B------:R-:W-:Y:S01]  /*6350*/  @P0 STG.E.U16 desc[UR36][R8.64+0xd2], R79 ;  /* 0x0000d24f08000986 */ /* 0x000fe2000c101524 */
[----:B------:R-:W-:-:S03]  /*6360*/  ISETP.GT.AND P0, PT, R4, 0x71, PT ;  /* 0x000000710400780c */ /* 0x000fc60003f04270 */
[----:B------:R-:W-:Y:S01]  /*6370*/  @P4 STG.E.U16 desc[UR36][R6.64+0xe0], R80 ;  /* 0x0000e05006004986 */ /* 0x000fe2000c101524 */
[C---:B------:R-:W-:Y:S02]  /*6380*/  ISETP.GT.AND P4, PT, R3.reuse, RZ, P0 ;  /* 0x000000ff0300720c */ /* 0x040fe40000784270 */
[----:B------:R-:W-:-:S11]  /*6390*/  ISETP.GT.AND P0, PT, R3, 0x8, P0 ;  /* 0x000000080300780c */ /* 0x000fd60000704270 */
[----:B------:R-:W-:Y:S02]  /*63a0*/  @P4 IMAD.MOV.U32 R4, RZ, RZ, R6 ;  /* 0x000000ffff044224 */ /* 0x000fe400078e0006 */
[----:B------:R-:W-:-:S05]  /*63b0*/  @P4 IMAD.MOV.U32 R5, RZ, RZ, R7 ;  /* 0x000000ffff054224 */ /* 0x000fca00078e0007 */
[----:B------:R0:W-:Y:S01]  /*63c0*/  @P4 STG.E.U16 desc[UR36][R4.64+0xe2], R81 ;  /* 0x0000e25104004986 */ /* 0x0001e2000c101524 */
[C---:B------:R-:W-:Y:S02]  /*63d0*/  ISETP.GT.AND P4, PT, R3.reuse, RZ, P2 ;  /* 0x000000ff0300720c */ /* 0x040fe40001784270 */
[----:B------:R-:W-:Y:S01]  /*63e0*/  ISETP.GT.AND P2, PT, R3, 0x8, P2 ;  /* 0x000000080300780c */ /* 0x000fe20001744270 */
[----:B0-----:R-:W-:Y:S02]  /*63f0*/  @P3 IMAD.MOV.U32 R4, RZ, RZ, R8 ;  /* 0x000000ffff043224 */ /* 0x001fe400078e0008 */
[----:B------:R-:W-:-:S05]  /*6400*/  @P3 IMAD.MOV.U32 R5, RZ, RZ, R9 ;  /* 0x000000ffff053224 */ /* 0x000fca00078e0009 */
[----:B------:R0:W-:Y:S01]  /*6410*/  @P3 STG.E.U16 desc[UR36][R4.64+0xe0], R82 ;  /* 0x0000e05204003986 */ /* 0x0001e2000c101524 */
[C---:B------:R-:W-:Y:S02]  /*6420*/  ISETP.GT.AND P3, PT, R3.reuse, RZ, P1 ;  /* 0x000000ff0300720c */ /* 0x040fe40000f64270 */
[----:B------:R-:W-:Y:S01]  /*6430*/  ISETP.GT.AND P1, PT, R3, 0x8, P1 ;  /* 0x000000080300780c */ /* 0x000fe20000f24270 */
[----:B0-----:R-:W-:Y:S02]  /*6440*/  @P0 IMAD.MOV.U32 R4, RZ, RZ, R8 ;  /* 0x000000ffff040224 */ /* 0x001fe400078e0008 */
[----:B------:R-:W-:-:S05]  /*6450*/  @P0 IMAD.MOV.U32 R5, RZ, RZ, R9 ;  /* 0x000000ffff050224 */ /* 0x000fca00078e0009 */
[----:B------:R0:W-:Y:S03]  /*6460*/  @P0 STG.E.U16 desc[UR36][R4.64+0xe2], R83 ;  /* 0x0000e25304000986 */ /* 0x0001e6000c101524 */
[----:B0-----:R-:W-:Y:S02]  /*6470*/  @P3 IMAD.MOV.U32 R4, RZ, RZ, R6 ;  /* 0x000000ffff043224 */ /* 0x001fe400078e0006 */
[----:B------:R-:W-:-:S05]  /*6480*/  @P3 IMAD.MOV.U32 R5, RZ, RZ, R7 ;  /* 0x000000ffff053224 */ /* 0x000fca00078e0007 */
[----:B------:R0:W-:Y:S04]  /*6490*/  @P3 STG.E.U16 desc[UR36][R4.64+0xf0], R84 ;  /* 0x0000f05404003986 */ /* 0x0001e8000c101524 */
[----:B------:R4:W-:Y:S01]  /*64a0*/  @P4 STG.E.U16 desc[UR36][R6.64+0xf2], R85 ;  /* 0x0000f25506004986 */ /* 0x0009e2000c101524 */
[----:B0-----:R-:W-:Y:S02]  /*64b0*/  @P1 IMAD.MOV.U32 R4, RZ, RZ, R8 ;  /* 0x000000ffff041224 */ /* 0x001fe400078e0008 */
[----:B------:R-:W-:-:S05]  /*64c0*/  @P1 IMAD.MOV.U32 R5, RZ, RZ, R9 ;  /* 0x000000ffff051224 */ /* 0x000fca00078e0009 */
[----:B------:R4:W-:Y:S04]  /*64d0*/  @P1 STG.E.U16 desc[UR36][R4.64+0xf0], R86 ;  /* 0x0000f05604001986 */ /* 0x0009e8000c101524 */
[----:B------:R4:W-:Y:S02]  /*64e0*/  @P2 STG.E.U16 desc[UR36][R8.64+0xf2], R87 ;  /* 0x0000f25708002986 */ /* 0x0009e4000c101524 */
.L_x_158:
[----:B------:R-:W-:Y:S05]  /*64f0*/  BSYNC B0 ;  /* 0x0000000000007941 */ /* 0x000fea0003800000 */
.L_x_32:
[----:B------:R-:W-:Y:S01]  /*6500*/  IADD3 R16, P0, R16, UR38, RZ ;  /* 0x0000002610107c10 */ /* 0x000fe2000ff1e0ff */
[----:B------:R-:W-:Y:S01]  /*6510*/  ULDC.64 UR4, c[0x0][0x650] ;  /* 0x0001940000047ab9 */ /* 0x000fe20000000a00 */
[----:B------:R-:W-:Y:S01]  /*6520*/  PRMT R3, RZ, 0x7610, R3 ;  /* 0x00007610ff037816 */ /* 0x000fe20000000003 */
[----:B------:R-:W-:Y:S01]  /*6530*/  IMAD.MOV.U32 R100, RZ, RZ, -0x1 ;  /* 0xffffffffff647424 */ /* 0x000fe200078e00ff */
[----:B------:R-:W-:Y:S01]  /*6540*/  IADD3.X R17, R17, UR41, RZ, P0, !PT ;  /* 0x0000002911117c10 */ /* 0x000fe200087fe4ff */
[----:B------:R-:W-:Y:S01]  /*6550*/  IMAD.MOV.U32 R99, RZ, RZ, -0x1 ;  /* 0xffffffffff637424 */ /* 0x000fe200078e00ff */
[----:B------:R-:W-:-:S04]  /*6560*/  ISETP.GE.U32.AND P0, PT, R16, UR4, PT ;  /* 0x0000000410007c0c */ /* 0x000fc8000bf06070 */
[----:B------:R-:W-:-:S13]  /*6570*/  ISETP.GE.U32.AND.EX P0, PT, R17, UR5, PT, P0 ;  /* 0x0000000511007c0c */ /* 0x000fda000bf06100 */
[----:B------:R-:W-:Y:S05]  /*6580*/  @P0 BRA `(.L_x_159) ;  /* 0x00000004004c0947 */ /* 0x000fea0003800000 */
[----:B------:R-:W0:Y:S01]  /*6590*/  LDC.64 R10, c[0x0][0x628] ;  /* 0x00018a00ff0a7b82 */ /* 0x000e220000000a00 */
[----:B---3--:R-:W3:Y:S01]  /*65a0*/  S2R R12, SR_CTAID.X ;  /* 0x00000000000c7919 */ /* 0x008ee20000002500 */
[----:B-12-4-:R-:W-:Y:S02]  /*65b0*/  IMAD.MOV.U32 R8, RZ, RZ, R16 ;  /* 0x000000ffff087224 */ /* 0x016fe400078e0010 */
[----:B------:R-:W-:Y:S01]  /*65c0*/  IMAD.MOV.U32 R9, RZ, RZ, R17 ;  /* 0x000000ffff097224 */ /* 0x000fe200078e0011 */
[----:B------:R-:W1:Y:S03]  /*65d0*/  S2R R20, SR_CTAID.Y ;  /* 0x0000000000147919 */ /* 0x000e660000002600 */
[----:B------:R-:W2:Y:S08]  /*65e0*/  LDC R0, c[0x0][0x630] ;  /* 0x00018c00ff007b82 */ /* 0x000eb00000000800 */
[----:B------:R-:W4:Y:S01]  /*65f0*/  LDC.64 R14, c[0x0][0x620] ;  /* 0x00018800ff0e7b82 */ /* 0x000f220000000a00 */
[----:B0-----:R-:W-:-:S04]  /*6600*/  ISETP.NE.U32.AND P0, PT, R10, RZ, PT ;  /* 0x000000ff0a00720c */ /* 0x001fc80003f05070 */
[----:B------:R-:W-:-:S13]  /*6610*/  ISETP.NE.AND.EX P0, PT, R11, RZ, PT, P0 ;  /* 0x000000ff0b00720c */ /* 0x000fda0003f05300 */
[----:B-1234-:R-:W-:Y:S05]  /*6620*/  @!P0 BRA `(.L_x_160) ;  /* 0x0000000000288947 */ /* 0x01efea0003800000 */
        /* <DEDUP_REMOVED lines=10> */
.L_x_160:
[-CC-:B------:R-:W-:Y:S01]  /*66d0*/  SHF.R.U64 R99, R8, R0.reuse, R9.reuse ;  /* 0x0000000008637219 */ /* 0x180fe20000001209 */
[----:B------:R-:W0:Y:S01]  /*66e0*/  LDC.64 R26, c[0x0][0x640] ;  /* 0x00019000ff1a7b82 */ /* 0x000e220000000a00 */
[----:B------:R-:W-:Y:S01]  /*66f0*/  SHF.R.U32.HI R0, RZ, R0, R9 ;  /* 0x00000000ff007219 */ /* 0x000fe20000011609 */
[----:B------:R-:W-:Y:S01]  /*6700*/  ULDC UR4, c[0x0][0x150] ;  /* 0x0000540000047ab9 */ /* 0x000fe20000000800 */
[----:B------:R-:W-:Y:S02]  /*6710*/  IADD3 R3, P0, RZ, -R99, RZ ;  /* 0x80000063ff037210 */ /* 0x000fe40007f1e0ff */
[----:B------:R-:W-:-:S03]  /*6720*/  I2FP.F32.U32 R7, R12 ;  /* 0x0000000c00077245 */ /* 0x000fc60000201000 */
[----:B------:R-:W1:Y:S01]  /*6730*/  LDC R6, c[0x0][0x618] ;  /* 0x00018600ff067b82 */ /* 0x000e620000000800 */
[----:B------:R-:W-:Y:S02]  /*6740*/  IMAD.X R5, RZ, RZ, ~R0, P0 ;  /* 0x000000ffff057224 */ /* 0x000fe400000e0e00 */
[----:B------:R-:W-:Y:S01]  /*6750*/  FMUL R7, R7, UR4 ;  /* 0x0000000407077c20 */ /* 0x000fe20008400000 */
[----:B------:R-:W-:Y:S01]  /*6760*/  ULDC UR4, c[0x0][0x154] ;  /* 0x0000550000047ab9 */ /* 0x000fe20000000800 */
[-C--:B------:R-:W-:Y:S02]  /*6770*/  IMAD R0, R5, R14.reuse, RZ ;  /* 0x0000000e05007224 */ /* 0x080fe400078e02ff */
[C---:B------:R-:W-:Y:S01]  /*6780*/  IMAD.WIDE.U32 R4, R3.reuse, R14, R16 ;  /* 0x0000000e03047225 */ /* 0x040fe200078e0010 */
[----:B------:R-:W2:Y:S01]  /*6790*/  LDC R11, c[0x0][0x608] ;  /* 0x00018200ff0b7b82 */ /* 0x000ea20000000800 */
[----:B------:R-:W3:Y:S02]  /*67a0*/  F2I.U32.TRUNC.NTZ R7, R7 ;  /* 0x0000000700077305 */ /* 0x000ee4000020f000 */
[----:B------:R-:W-:-:S04]  /*67b0*/  IMAD R3, R3, R15, R0 ;  /* 0x0000000f03037224 */ /* 0x000fc800078e0200 */
[----:B------:R-:W-:Y:S01]  /*67c0*/  IMAD.IADD R3, R5, 0x1, R3 ;  /* 0x0000000105037824 */ /* 0x000fe200078e0203 */
[----:B------:R-:W4:Y:S01]  /*67d0*/  LDC R8, c[0x0][0x658] ;  /* 0x00019600ff087b82 */ /* 0x000f220000000800 */
[----:B------:R-:W-:Y:S02]  /*67e0*/  I2FP.F32.U32 R5, R20 ;  /* 0x0000001400057245 */ /* 0x000fe40000201000 */
[----:B0-----:R-:W-:-:S04]  /*67f0*/  ISETP.NE.U32.AND P0, PT, R26, RZ, PT ;  /* 0x000000ff1a00720c */ /* 0x001fc80003f05070 */
[----:B------:R-:W-:Y:S01]  /*6800*/  ISETP.NE.AND.EX P0, PT, R27, RZ, PT, P0 ;  /* 0x000000ff1b00720c */ /* 0x000fe20003f05300 */
[----:B------:R-:W0:Y:S01]  /*6810*/  LDC R9, c[0x0][0x144] ;  /* 0x00005100ff097b82 */ /* 0x000e220000000800 */
[-C--:B-1----:R-:W-:Y:S01]  /*6820*/  SHF.R.U64 R13, R4, R6.reuse, R3 ;  /* 0x00000006040d7219 */ /* 0x082fe20000001203 */
[----:B---3--:R-:W-:Y:S01]  /*6830*/  IMAD.MOV R7, RZ, RZ, -R7 ;  /* 0x000000ffff077224 */ /* 0x008fe200078e0a07 */
[----:B------:R-:W-:Y:S01]  /*6840*/  SHF.R.U32.HI R0, RZ, R6, R3 ;  /* 0x00000006ff007219 */ /* 0x000fe20000011603 */
[----:B------:R-:W-:-:S04]  /*6850*/  FMUL R6, R5, UR4 ;  /* 0x0000000405067c20 */ /* 0x000fc80008400000 */
[----:B------:R-:W1:Y:S01]  /*6860*/  LDC R21, c[0x0][0x148] ;  /* 0x00005200ff157b82 */ /* 0x000e620000000800 */
[----:B------:R3:W0:Y:S01]  /*6870*/  F2I.U32.TRUNC.NTZ R14, R6 ;  /* 0x00000006000e7305 */ /* 0x000622000020f000 */
[-CC-:B--2---:R-:W-:Y:S02]  /*6880*/  SHF.R.U64 R10, R13, R11.reuse, R0.reuse ;  /* 0x0000000b0d0a7219 */ /* 0x184fe40000001200 */
[----:B------:R-:W-:-:S04]  /*6890*/  SHF.R.U32.HI R3, RZ, R11, R0 ;  /* 0x0000000bff037219 */ /* 0x000fc80000011600 */
[----:B-----5:R-:W2:Y:S01]  /*68a0*/  LDC R24, c[0x0][0x648] ;  /* 0x00019200ff187b82 */ /* 0x020ea20000000800 */
[-CC-:B----4-:R-:W-:Y:S02]  /*68b0*/  SHF.R.U64 R15, R10, R8.reuse, R3.reuse ;  /* 0x000000080a0f7219 */ /* 0x190fe40000001203 */
[----:B------:R-:W-:-:S03]  /*68c0*/  SHF.R.U32.HI R5, RZ, R8, R3 ;  /* 0x00000008ff057219 */ /* 0x000fc60000011603 */
[----:B------:R-:W-:Y:S02]  /*68d0*/  IMAD.MOV.U32 R4, RZ, RZ, R15 ;  /* 0x000000ffff047224 */ /* 0x000fe400078e000f */
[----:B------:R-:W4:Y:S01]  /*68e0*/  LDC R28, c[0x0][0x638] ;  /* 0x00018e00ff1c7b82 */ /* 0x000f220000000800 */
[----:B0-----:R-:W-:-:S07]  /*68f0*/  IMAD R25, R9, R7, R12 ;  /* 0x0000000709197224 */ /* 0x001fce00078e020c */
[----:B------:R-:W0:Y:S08]  /*6900*/  LDC R29, c[0x0][0x610] ;  /* 0x00018400ff1d7b82 */ /* 0x000e300000000800 */
[----:B------:R-:W0:Y:S01]  /*6910*/  LDC R30, c[0x0][0x600] ;  /* 0x00018000ff1e7b82 */ /* 0x000e220000000800 */
[----:B-1-3--:R-:W-:Y:S05]  /*6920*/  @!P0 BRA `(.L_x_161) ;  /* 0x0000000000288947 */ /* 0x00afea0003800000 */
[----:B------:R-:W1:Y:S02]  /*6930*/  LDC R0, c[0x0][0x64c] ;  /* 0x00019300ff007b82 */ /* 0x000e640000000800 */
[----:B-1----:R-:W-:-:S05]  /*6940*/  IADD3 R3, P0, R15, R0, RZ ;  /* 0x000000000f037210 */ /* 0x002fca0007f1e0ff */
        /* <DEDUP_REMOVED lines=8> */
.L_x_161:
[----:B------:R-:W-:Y:S01]  /*69d0*/  ISETP.NE.AND P0, PT, R2, 0x1, PT ;  /* 0x000000010200780c */ /* 0x000fe20003f05270 */
[----:B------:R-:W-:Y:S01]  /*69e0*/  IMAD.MOV R14, RZ, RZ, -R14 ;  /* 0x000000ffff0e7224 */ /* 0x000fe200078e0a0e */
[----:B--2---:R-:W-:Y:S02]  /*69f0*/  SHF.R.U64 R0, R4, R24, R5 ;  /* 0x0000001804007219 */ /* 0x004fe40000001205 */
[----:B------:R-:W-:Y:S02]  /*6a00*/  LOP3.LUT R3, R10, R97, RZ, 0xc0, !PT ;  /* 0x000000610a037212 */ /* 0x000fe400078ec0ff */
[----:B------:R-:W-:Y:S01]  /*6a10*/  LOP3.LUT R6, R13, R96, RZ, 0xc0, !PT ;  /* 0x000000600d067212 */ /* 0x000fe200078ec0ff */
[----:B------:R-:W-:Y:S02]  /*6a20*/  IMAD.MOV R4, RZ, RZ, -R0 ;  /* 0x000000ffff047224 */ /* 0x000fe400078e0a00 */
[----:B------:R-:W-:Y:S02]  /*6a30*/  IMAD R0, R92, R0, R3 ;  /* 0x000000005c007224 */ /* 0x000fe400078e0203 */
[----:B----4-:R-:W-:-:S02]  /*6a40*/  IMAD R3, R4, R28, R15 ;  /* 0x0000001c04037224 */ /* 0x010fc400078e020f */
[----:B------:R-:W-:Y:S02]  /*6a50*/  @P0 IMAD R25, R21, R14, R20 ;  /* 0x0000000e15190224 */ /* 0x000fe400078e0214 */
[----:B0-----:R-:W-:Y:S02]  /*6a60*/  IMAD R5, R3, R30, R6 ;  /* 0x0000001e03057224 */ /* 0x001fe400078e0206 */
[----:B------:R-:W-:Y:S02]  /*6a70*/  IMAD R0, R0, R29, R25 ;  /* 0x0000001d00007224 */ /* 0x000fe400078e0219 */
[----:B------:R-:W-:-:S03]  /*6a80*/  IMAD.MOV.U32 R4, RZ, RZ, 0x1 ;  /* 0x00000001ff047424 */ /* 0x000fc600078e00ff */
[----:B------:R-:W-:Y:S02]  /*6a90*/  SEL R100, R5, R0, !P0 ;  /* 0x0000000005647207 */ /* 0x000fe40004000000 */
[----:B------:R-:W-:Y:S02]  /*6aa0*/  PRMT R3, R4, 0x7610, R3 ;  /* 0x0000761004037816 */ /* 0x000fe40000000003 */
[----:B------:R-:W-:-:S07]  /*6ab0*/  SEL R0, R0, R5, !P0 ;  /* 0x0000000500007207 */ /* 0x000fce0004000000 */
.L_x_159:
[----:B------:R-:W-:Y:S01]  /*6ac0*/  LOP3.LUT P0, RZ, R3, 0xff, RZ, 0xc0, !PT ;  /* 0x000000ff03ff7812 */ /* 0x000fe2000780c0ff */
[----:B------:R-:W-:Y:S01]  /*6ad0*/  UIMAD.WIDE.U32 UR4, UR42, -0x33333333, URZ ;  /* 0xcccccccd2a0478a5 */ /* 0x000fe2000f8e003f */
[----:B------:R-:W-:-:S03]  /*6ae0*/  IMAD.MOV.U32 R101, RZ, RZ, R0 ;  /* 0x000000ffff657224 */ /* 0x000fc600078e0000 */
[----:B------:R-:W-:-:S04]  /*6af0*/  USHF.R.U32.HI UR4, URZ, 0x2, UR5 ;  /* 0x000000023f047899 */ /* 0x000fc80008011605 */
[----:B------:R-:W-:-:S04]  /*6b00*/  UIMAD UR42, UR4, -0x5, UR42 ;  /* 0xfffffffb042a78a4 */ /* 0x000fc8000f8e022a */
[----:B------:R-:W-:Y:S08]  /*6b10*/  @P0 BRA `(.L_x_162) ;  /* 0xffffffa800440947 */ /* 0x000ff0000383ffff */
[----:B------:R-:W-:Y:S05]  /*6b20*/  EXIT ;  /* 0x000000000000794d */ /* 0x000fea0003800000 */
.L_x_7:
        /* <DEDUP_REMOVED lines=26> */
.L_x_164:
[----:B------:R-:W0:Y:S01]  /*6cd0*/  LDC.64 R28, c[0x0][0x640] ;  /* 0x00019000ff1c7b82 */ /* 0x000e220000000a00 */
[-CC-:B------:R-:W-:Y:S01]  /*6ce0*/  SHF.R.U64 R22, R14, R6.reuse, R15.reuse ;  /* 0x000000060e167219 */ /* 0x180fe2000000120f */
[----:B------:R-:W-:Y:S01]  /*6cf0*/  IMAD.MOV.U32 R30, RZ, RZ, 0x1 ;  /* 0x00000001ff1e7424 */ /* 0x000fe200078e00ff */
[----:B------:R-:W-:Y:S02]  /*6d00*/  SHF.R.U32.HI R6, RZ, R6, R15 ;  /* 0x00000006ff067219 */ /* 0x000fe4000001160f */
[----:B------:R-:W-:-:S03]  /*6d10*/  IADD3 R13, P0, RZ, -R22, RZ ;  /* 0x80000016ff0d7210 */ /* 0x000fc60007f1e0ff */
[----:B------:R-:W1:Y:S02]  /*6d20*/  LDC R12, c[0x0][0x618] ;  /* 0x00018600ff0c7b82 */ /* 0x000e640000000800 */
[----:B------:R-:W-:-:S04]  /*6d30*/  IMAD.X R11, RZ, RZ, ~R6, P0 ;  /* 0x000000ffff0b7224 */ /* 0x000fc800000e0e06 */
[-C--:B------:R-:W-:Y:S02]  /*6d40*/  IMAD R6, R11, R24.reuse, RZ ;  /* 0x000000180b067224 */ /* 0x080fe400078e02ff */
[----:B------:R-:W2:Y:S01]  /*6d50*/  LDC R14, c[0x0][0x608] ;  /* 0x00018200ff0e7b82 */ /* 0x000ea20000000800 */
[----:B------:R-:W-:-:S04]  /*6d60*/  IMAD.WIDE.U32 R10, R13, R24, R16 ;  /* 0x000000180d0a7225 */ /* 0x000fc800078e0010 */
[----:B------:R-:W-:-:S03]  /*6d70*/  IMAD R13, R13, R25, R6 ;  /* 0x000000190d0d7224 */ /* 0x000fc600078e0206 */
[----:B------:R-:W3:Y:S01]  /*6d80*/  LDC R27, c[0x0][0x658] ;  /* 0x00019600ff1b7b82 */ /* 0x000ee20000000800 */
[----:B------:R-:W-:Y:S01]  /*6d90*/  IMAD.IADD R11, R11, 0x1, R13 ;  /* 0x000000010b0b7824 */ /* 0x000fe200078e020d */
[----:B0-----:R-:W-:-:S04]  /*6da0*/  ISETP.NE.U32.AND P0, PT, R28, RZ, PT ;  /* 0x000000ff1c00720c */ /* 0x001fc80003f05070 */
[----:B------:R-:W-:Y:S02]  /*6db0*/  ISETP.NE.AND.EX P0, PT, R29, RZ, PT, P0 ;  /* 0x000000ff1d00720c */ /* 0x000fe40003f05300 */
[----:B------:R-:W0:Y:S01]  /*6dc0*/  LDC R24, c[0x0][0x600] ;  /* 0x00018000ff187b82 */ /* 0x000e220000000800 */
[-CC-:B-1----:R-:W-:Y:S01]  /*6dd0*/  SHF.R.U64 R8, R10, R12.reuse, R11.reuse ;  /* 0x0000000c0a087219 */ /* 0x182fe2000000120b */
[----:B------:R-:W-:Y:S01]  /*6de0*/  IMAD.MOV.U32 R10, RZ, RZ, -0x1 ;  /* 0xffffffffff0a7424 */ /* 0x000fe200078e00ff */
[----:B------:R-:W-:-:S05]  /*6df0*/  SHF.R.U32.HI R11, RZ, R12, R11 ;  /* 0x0000000cff0b7219 */ /* 0x000fca000001160b */
[----:B------:R-:W1:Y:S01]  /*6e00*/  LDC R25, c[0x0][0x648] ;  /* 0x00019200ff197b82 */ /* 0x000e620000000800 */
[-CC-:B--2---:R-:W-:Y:S02]  /*6e10*/  SHF.R.U64 R21, R8, R14.reuse, R11.reuse ;  /* 0x0000000e08157219 */ /* 0x184fe4000000120b */
[----:B------:R-:W-:-:S05]  /*6e20*/  SHF.R.U32.HI R6, RZ, R14, R11 ;  /* 0x0000000eff067219 */ /* 0x000fca000001160b */
[----:B------:R-:W2:Y:S01]  /*6e30*/  LDC R26, c[0x0][0x638] ;  /* 0x00018e00ff1a7b82 */ /* 0x000ea20000000800 */
[-C--:B---3--:R-:W-:Y:S02]  /*6e40*/  SHF.L.U32 R10, R10, R27.reuse, RZ ;  /* 0x0000001b0a0a7219 */ /* 0x088fe400000006ff */
[-CC-:B------:R-:W-:Y:S02]  /*6e50*/  SHF.R.U64 R23, R21, R27.reuse, R6.reuse ;  /* 0x0000001b15177219 */ /* 0x180fe40000001206 */
[----:B------:R-:W-:Y:S02]  /*6e60*/  LOP3.LUT R32, RZ, R10, RZ, 0x33, !PT ;  /* 0x0000000aff207212 */ /* 0x000fe400078e33ff */
[----:B------:R-:W-:Y:S01]  /*6e70*/  SHF.R.U32.HI R11, RZ, R27, R6 ;  /* 0x0000001bff0b7219 */ /* 0x000fe20000011606 */
[----:B------:R-:W3:Y:S01]  /*6e80*/  LDC R31, c[0x0][0x610] ;  /* 0x00018400ff1f7b82 */ /* 0x000ee20000000800 */
[----:B------:R-:W-:Y:S01]  /*6e90*/  IMAD.MOV.U32 R10, RZ, RZ, R23 ;  /* 0x000000ffff0a7224 */ /* 0x000fe200078e0017 */
[----:B------:R-:W-:Y:S06]  /*6ea0*/  @!P0 BRA `(.L_x_165) ;  /* 0x0000000000288947 */ /* 0x000fec0003800000 */
        /* <DEDUP_REMOVED lines=10> */
.L_x_165:
[----:B------:R-:W-:Y:S02]  /*6f50*/  ISETP.NE.AND P0, PT, R2, 0x1, PT ;  /* 0x000000010200780c */ /* 0x000fe40003f05270 */
[----:B-1----:R-:W-:Y:S01]  /*6f60*/  SHF.R.U64 R6, R10, R25, R11 ;  /* 0x000000190a067219 */ /* 0x002fe2000000120b */
[----:B0-----:R-:W-:Y:S01]  /*6f70*/  VIADD R11, R24, 0xffffffff ;  /* 0xffffffff180b7836 */ /* 0x001fe20000000000 */
[----:B------:R-:W-:Y:S02]  /*6f80*/  SHF.L.U32 R30, R30, R27, RZ ;  /* 0x0000001b1e1e7219 */ /* 0x000fe400000006ff */
[----:B------:R-:W-:Y:S01]  /*6f90*/  LOP3.LUT R5, R21, R32, RZ, 0xc0, !PT ;  /* 0x0000002015057212 */ /* 0x000fe200078ec0ff */
[----:B------:R-:W-:-:S04]  /*6fa0*/  IMAD.MOV R10, RZ, RZ, -R6 ;  /* 0x000000ffff0a7224 */ /* 0x000fc800078e0a06 */
[----:B------:R-:W-:Y:S01]  /*6fb0*/  IMAD R6, R30, R6, R5 ;  /* 0x000000061e067224 */ /* 0x000fe200078e0205 */
[----:B------:R-:W-:Y:S01]  /*6fc0*/  LOP3.LUT R5, R8, R11, RZ, 0xc0, !PT ;  /* 0x0000000b08057212 */ /* 0x000fe200078ec0ff */
[----:B------:R-:W-:Y:S02]  /*6fd0*/  @P0 IMAD R7, R9, R20, R4 ;  /* 0x0000001409070224 */ /* 0x000fe400078e0204 */
[----:B--2---:R-:W-:Y:S02]  /*6fe0*/  IMAD R4, R10, R26, R23 ;  /* 0x0000001a0a047224 */ /* 0x004fe400078e0217 */
[----:B---3--:R-:W-:Y:S02]  /*6ff0*/  IMAD R7, R6, R31, R7 ;  /* 0x0000001f06077224 */ /* 0x008fe400078e0207 */
[----:B------:R-:W-:Y:S02]  /*7000*/  IMAD R4, R4, R24, R5 ;  /* 0x0000001804047224 */ /* 0x000fe400078e0205 */
[----:B------:R-:W-:-:S02]  /*7010*/  IMAD.MOV.U32 R8, RZ, RZ, 0x1 ;  /* 0x00000001ff087424 */ /* 0x000fc400078e00ff */
[----:B------:R-:W-:Y:S01]  /*7020*/  IMAD.MOV.U32 R6, RZ, RZ, R22 ;  /* 0x000000ffff067224 */ /* 0x000fe200078e0016 */
[----:B------:R-:W-:Y:S02]  /*7030*/  SEL R19, R4, R7, !P0 ;  /* 0x0000000704137207 */ /* 0x000fe40004000000 */
[----:B------:R-:W-:-:S07]  /*7040*/  SEL R21, R7, R4, !P0 ;  /* 0x0000000407157207 */ /* 0x000fce0004000000 */
.L_x_163:
[----:B------:R-:W-:-:S08]  /*7050*/  NOP ;  /* 0x0000000000007918 */ /* 0x000fd00000000000 */
[----:B------:R-:W0:-:S00]  /*7060*/  USETMAXREG.DEALLOC.CTAPOOL 0x28 ;  /* 0x00000028000079c8 */ /* 0x000e0000080e0500 */
[----:B0-----:R-:W-:-:S13]  /*7070*/  ISETP.NE.AND P0, PT, R3, RZ, PT ;  /* 0x000000ff0300720c */ /* 0x001fda0003f05270 */
[----:B------:R-:W-:Y:S05]  /*7080*/  @P0 EXIT ;  /* 0x000000000000094d */ /* 0x000fea0003800000 */
[----:B------:R-:W-:Y:S01]  /*7090*/  LOP3.LUT P0, RZ, R8, 0xff, RZ, 0xc0, !PT ;  /* 0x000000ff08ff7812 */ /* 0x000fe2000780c0ff */
[----:B------:R-:W-:Y:S02]  /*70a0*/  IMAD.MOV.U32 R3, RZ, RZ, 0x1 ;  /* 0x00000001ff037424 */ /* 0x000fe400078e00ff */
[----:B------:R-:W-:-:S10]  /*70b0*/  IMAD.MOV.U32 R8, RZ, RZ, RZ ;  /* 0x000000ffff087224 */ /* 0x000fd400078e00ff */
[----:B------:R-:W-:Y:S05]  /*70c0*/  @!P0 BRA `(.L_x_166) ;  /* 0x0000000c00548947 */ /* 0x000fea0003800000 */
[----:B------:R-:W0:Y:S01]  /*70d0*/  LDC R3, c[0x0][0x28c] ;  /* 0x0000a300ff037b82 */ /* 0x000e220000000800 */
[----:B------:R-:W-:Y:S01]  /*70e0*/  ULDC UR5, c[0x0][0x658] ;  /* 0x0001960000057ab9 */ /* 0x000fe20000000800 */
[----:B------:R-:W-:Y:S01]  /*70f0*/  UMOV UR6, 0xffffffff ;  /* 0xffffffff00067882 */ /* 0x000fe20000000000 */
[----:B------:R-:W-:Y:S01]  /*7100*/  BSSY B0, `(.L_x_166) ;  /* 0x00000d1000007945 */ /* 0x000fe20003800000 */
[----:B------:R-:W-:Y:S01]  /*7110*/  USHF.L.U32 UR6, UR6, UR5, URZ ;  /* 0x0000000506067299 */ /* 0x000fe2000800063f */
[----:B------:R-:W-:Y:S01]  /*7120*/  IMAD.MOV.U32 R10, RZ, RZ, 0x1 ;  /* 0x00000001ff0a7424 */ /* 0x000fe200078e00ff */
[----:B------:R-:W-:Y:S01]  /*7130*/  LOP3.LUT R9, R18, 0x2, RZ, 0xfc, !PT ;  /* 0x0000000212097812 */ /* 0x000fe200078efcff */
[----:B------:R-:W-:Y:S01]  /*7140*/  IMAD.MOV.U32 R8, RZ, RZ, RZ ;  /* 0x000000ffff087224 */ /* 0x000fe200078e00ff */
[----:B------:R-:W1:Y:S01]  /*7150*/  S2UR UR8, SR_CgaCtaId ;  /* 0x00000000000879c3 */ /* 0x000e620000008800 */
[----:B------:R-:W-:Y:S01]  /*7160*/  ULDC UR4, c[0x0][0x600] ;  /* 0x0001800000047ab9 */ /* 0x000fe20000000800 */
[----:B------:R-:W-:Y:S01]  /*7170*/  UMOV UR7, 0x1 ;  /* 0x0000000100077882 */ /* 0x000fe20000000000 */
[----:B------:R-:W-:-:S02]  /*7180*/  UIADD3 UR4, UR4, -0x1, URZ ;  /* 0xffffffff04047890 */ /* 0x000fc4000fffe03f */
[----:B------:R-:W-:Y:S02]  /*7190*/  USHF.L.U32 UR5, UR7, UR5, URZ ;  /* 0x0000000507057299 */ /* 0x000fe4000800063f */
[----:B------:R-:W-:Y:S01]  /*71a0*/  ULOP3.LUT UR6, URZ, UR6, URZ, 0x33, !UPT ;  /* 0x000000063f067292 */ /* 0x000fe2000f8e333f */
[----:B------:R-:W-:Y:S01]  /*71b0*/  ULDC.64 UR30, c[0x0][0x198] ;  /* 0x00006600001e7ab9 */ /* 0x000fe20000000a00 */
[----:B0-----:R-:W-:-:S05]  /*71c0*/  VIADD R3, R3, 0x7f ;  /* 0x0000007f03037836 */ /* 0x001fca0000000000 */
[----:B------:R-:W-:Y:S01]  /*71d0*/  SHF.R.S32.HI R4, RZ, 0x1f, R3 ;  /* 0x0000001fff047819 */ /* 0x000fe20000011403 */
[----:B-1----:R-:W-:-:S03]  /*71e0*/  IMAD.U32 R12, RZ, RZ, UR8 ;  /* 0x00000008ff0c7e24 */ /* 0x002fc6000f8e00ff */
[----:B------:R-:W-:Y:S01]  /*71f0*/  LEA.HI R4, R4, R3, RZ, 0x7 ;  /* 0x0000000304047211 */ /* 0x000fe200078f38ff */
[----:B------:R-:W-:-:S03]  /*7200*/  IMAD.MOV.U32 R3, RZ, RZ, 0x1 ;  /* 0x00000001ff037424 */ /* 0x000fc600078e00ff */
[----:B------:R-:W-:-:S05]  /*7210*/  SHF.R.S32.HI R11, RZ, 0x7, R4 ;  /* 0x00000007ff0b7819 */ /* 0x000fca0000011404 */
[----:B------:R-:W-:-:S07]  /*7220*/  VIADD R13, R11, 0x1 ;  /* 0x000000010b0d7836 */ /* 0x000fce0000000000 */
.L_x_177:
[----:B------:R-:W-:-:S03]  /*7230*/  UMOV UR7, 0xffffffff ;  /* 0xffffffff00077882 */ /* 0x000fc60000000000 */
[----:B------:R-:W-:Y:S05]  /*7240*/  BRA.DIV UR7, `(.L_x_167) ;  /* 0x0000001207007947 */ /* 0x000fea000b800000 */
[----:B------:R-:W-:-:S13]  /*7250*/  ELECT P6, URZ, PT ;  /* 0x00000000003f782f */ /* 0x000fda00038c0000 */
.L_x_189:
[----:B------:R-:W0:Y:S01]  /*7260*/  LDC R4, c[0x0][0x28c] ;  /* 0x0000a300ff047b82 */ /* 0x000e220000000800 */
[----:B------:R-:W-:Y:S01]  /*7270*/  BSSY B1, `(.L_x_168) ;  /* 0x0000047000017945 */ /* 0x000fe20003800000 */
[----:B0-----:R-:W-:-:S13]  /*7280*/  ISETP.LT.OR P6, PT, R4, 0x1, !P6 ;  /* 0x000000010400780c */ /* 0x001fda00077c1670 */
[----:B------:R-:W-:Y:S05]  /*7290*/  @P6 BRA `(.L_x_169) ;  /* 0x0000000400106947 */ /* 0x000fea0003800000 */
[----:B------:R-:W-:Y:S02]  /*72a0*/  IMAD R21, R21, 0x2, R12 ;  /* 0x0000000215157824 */ /* 0x000fe400078e020c */
[----:B------:R-:W-:Y:S02]  /*72b0*/  IMAD.SHL.U32 R19, R19, 0x80, RZ ;  /* 0x0000008013137824 */ /* 0x000fe400078e00ff */
[----:B------:R-:W-:Y:S02]  /*72c0*/  IMAD.MOV.U32 R22, RZ, RZ, RZ ;  /* 0x000000ffff167224 */ /* 0x000fe400078e00ff */
[----:B------:R-:W-:Y:S02]  /*72d0*/  IMAD.MOV.U32 R4, RZ, RZ, R13 ;  /* 0x000000ffff047224 */ /* 0x000fe400078e000d */
[----:B------:R-:W-:Y:S02]  /*72e0*/  IMAD.MOV.U32 R5, RZ, RZ, R3 ;  /* 0x000000ffff057224 */ /* 0x000fe400078e0003 */
[----:B------:R-:W-:-:S02]  /*72f0*/  IMAD.MOV.U32 R7, RZ, RZ, R8 ;  /* 0x000000ffff077224 */ /* 0x000fc400078e0008 */
[----:B------:R-:W-:-:S07]  /*7300*/  IMAD.SHL.U32 R21, R21, 0x40, RZ ;  /* 0x0000004015157824 */ /* 0x000fce00078e00ff */
.L_x_172:
[----:B------:R-:W0:Y:S01]  /*7310*/  S2UR UR7, SR_CgaCtaId ;  /* 0x00000000000779c3 */ /* 0x000e220000008800 */
[----:B------:R-:W-:Y:S02]  /*7320*/  MOV R15, 0x400 ;  /* 0x00000400000f7802 */ /* 0x000fe40000000f00 */
[----:B------:R-:W-:Y:S02]  /*7330*/  SHF.L.U32 R14, R5, 0x1f, RZ ;  /* 0x0000001f050e7819 */ /* 0x000fe400000006ff */
[----:B------:R-:W-:Y:S01]  /*7340*/  ISETP.NE.AND P1, PT, R0, RZ, PT ;  /* 0x000000ff0000720c */ /* 0x000fe20003f25270 */
[----:B0-----:R-:W-:-:S05]  /*7350*/  IMAD.U32 R12, RZ, RZ, UR7 ;  /* 0x00000007ff0c7e24 */ /* 0x001fca000f8e00ff */
[----:B------:R-:W-:-:S07]  /*7360*/  LEA R20, R12, R15, 0x18 ;  /* 0x0000000f0c147211 */ /* 0x000fce00078ec0ff */
[----:B------:R-:W0:Y:S01]  /*7370*/  @!P1 LDC R15, c[0x0][0x500] ;  /* 0x00014000ff0f9b82 */ /* 0x000e220000000800 */
[----:B------:R-:W-:-:S04]  /*7380*/  IMAD R23, R7, 0x8, R20 ;  /* 0x0000000807177824 */ /* 0x000fc800078e0214 */
[----:B------:R-:W1:Y:S02]  /*7390*/  SYNCS.PHASECHK.TRANS64.TRYWAIT P0, [R23+URZ+0x28], R14 ;  /* 0x0000280e170075a7 */ /* 0x000e64000800017f */
[----:B-1----:R-:W-:Y:S05]  /*73a0*/  @!P0 BRA `(.L_x_170) ;  /* 0x0000000c00c88947 */ /* 0x002fea0003800000 */
.L_x_190:
[----:B-1----:R-:W-:Y:S01]  /*73b0*/  PRMT R14, R9, 0x9910, RZ ;  /* 0x00009910090e7816 */ /* 0x002fe200000000ff */
[----:B0-----:R0:W-:Y:S03]  /*73c0*/  @!P1 SYNCS.ARRIVE.TRANS64 RZ, [R23+URZ], R15 ;  /* 0x0000000f17ff99a7 */ /* 0x0011e6000800003f */
[----:B------:R-:W-:-:S13]  /*73d0*/  ISETP.NE.AND P0, PT, R14, 0x2, PT ;  /* 0x000000020e00780c */ /* 0x000fda0003f05270 */
[----:B0-----:R-:W-:Y:S05]  /*73e0*/  @P0 BRA `(.L_x_171) ;  /* 0x0000000000040947 */ /* 0x001fea0003800000 */
[----:B------:R-:W-:Y:S01]  /*73f0*/  BPT.TRAP 0x1 ;  /* 0x000000040000795c */ /* 0x000fe20000300000 */
.L_x_171:
[----:B------:R-:W-:Y:S01]  /*7400*/  IMAD R14, R7, 0x4, R12 ;  /* 0x00000004070e7824 */ /* 0x000fe200078e020c */
[----:B------:R-:W-:Y:S01]  /*7410*/  R2UR UR34, R22 ;  /* 0x00000000162272ca */ /* 0x000fe200000e0000 */
[----:B------:R-:W-:Y:S01]  /*7420*/  VIADD R4, R4, 0xffffffff ;  /* 0xffffffff04047836 */ /* 0x000fe20000000000 */
[----:B------:R-:W-:Y:S01]  /*7430*/  R2UR UR33, R23 ;  /* 0x00000000172172ca */ /* 0x000fe200000e0000 */
[----:B------:R-:W-:Y:S01]  /*7440*/  IMAD.SHL.U32 R14, R14, 0x1000, RZ ;  /* 0x000010000e0e7824 */ /* 0x000fe200078e00ff */
[----:B------:R-:W-:Y:S01]  /*7450*/  R2UR UR36, R6 ;  /* 0x00000000062472ca */ /* 0x000fe200000e0000 */
[----:B------:R-:W-:Y:S01]  /*7460*/  UIADD3 UR14, UP0, UR30, 0xf0, URZ ;  /* 0x000000f01e0e7890 */ /* 0x000fe2000ff1e03f */
[----:B------:R-:W-:Y:S01]  /*7470*/  R2UR UR35, R21 ;  /* 0x00000000152372ca */ /* 0x000fe200000e0000 */
[--C-:B------:R-:W-:Y:S01]  /*7480*/  IMAD R14, R14, 0x2, R20.reuse ;  /* 0x000000020e0e7824 */ /* 0x100fe200078e0214 */
[----:B------:R-:W-:Y:S01]  /*7490*/  R2UR UR19, R19 ;  /* 0x00000000131372ca */ /* 0x000fe200000e0000 */
[C---:B------:R-:W-:Y:S01]  /*74a0*/  IMAD R20, R7.reuse, 0x8000, R20 ;  /* 0x0000800007147824 */ /* 0x040fe200078e0214 */
[----:B------:R-:W-:Y:S01]  /*74b0*/  UIADD3 UR42, UP1, UR30, 0x1f0, URZ ;  /* 0x000001f01e2a7890 */ /* 0x000fe2000ff3e03f */
[----:B------:R-:W-:Y:S01]  /*74c0*/  ISETP.GT.AND P1, PT, R4, 0x1, PT ;  /* 0x000000010400780c */ /* 0x000fe20003f24270 */
[----:B------:R-:W-:Y:S01]  /*74d0*/  UIADD3.X UR15, URZ, UR31, URZ, UP0, !UPT ;  /* 0x0000001f3f0f7290 */ /* 0x000fe200087fe43f */
[----:B------:R-:W-:Y:S01]  /*74e0*/  R2UR UR24, R14 ;  /* 0x000000000e1872ca */ /* 0x000fe200000e0000 */
[----:B------:R-:W-:Y:S01]  /*74f0*/  UIADD3 UR26, UR34, 0x40, URZ ;  /* 0x00000040221a7890 */ /* 0x000fe2000fffe03f */
[----:B------:R-:W-:Y:S01]  /*7500*/  R2UR UR8, R20 ;  /* 0x00000000140872ca */ /* 0x000fe200000e0000 */
[----:B------:R-:W-:Y:S01]  /*7510*/  UIADD3.X UR43, URZ, UR31, URZ, UP1, !UPT ;  /* 0x0000001f3f2b7290 */ /* 0x000fe20008ffe43f */
[----:B------:R-:W-:Y:S01]  /*7520*/  VIADD R7, R7, 0x1 ;  /* 0x0000000107077836 */ /* 0x000fe20000000000 */
[----:B------:R-:W-:Y:S01]  /*7530*/  UMOV UR7, 0x30000 ;  /* 0x0003000000077882 */ /* 0x000fe20000000000 */
[----:B------:R-:W-:Y:S01]  /*7540*/  UMOV UR22, 0x0 ;  /* 0x0000000000167882 */ /* 0x000fe20000000000 */
[----:B------:R-:W-:Y:S01]  /*7550*/  UMOV UR23, 0x10000000 ;  /* 0x1000000000177882 */ /* 0x000fe20000000000 */
[----:B------:R-:W-:Y:S01]  /*7560*/  UMOV UR25, UR33 ;  /* 0x0000002100197c82 */ /* 0x000fe20008000000 */
[----:B------:R-:W-:Y:S01]  /*7570*/  ISETP.NE.AND P0, PT, R7, 0x5, PT ;  /* 0x000000050700780c */ /* 0x000fe20003f05270 */
[----:B------:R-:W-:Y:S01]  /*7580*/  UMOV UR28, UR36 ;  /* 0x00000024001c7c82 */ /* 0x000fe20008000000 */
[----:B------:R-:W-:Y:S01]  /*7590*/  UMOV UR27, UR35 ;  /* 0x00000023001b7c82 */ /* 0x000fe20008000000 */
[----:B------:R-:W-:Y:S01]  /*75a0*/  UMOV UR17, UR33 ;  /* 0x0000002100117c82 */ /* 0x000fe20008000000 */
[----:B------:R-:W-:Y:S01]  /*75b0*/  UIADD3 UR32, UR24, 0x100, URZ ;  /* 0x0000010018207890 */ /* 0x000fe2000fffe03f */
[----:B------:R-:W-:Y:S01]  /*75c0*/  SEL R14, RZ, 0x1, P0 ;  /* 0x00000001ff0e7807 */ /* 0x000fe20000000000 */
[----:B------:R-:W-:Y:S01]  /*75d0*/  UIADD3 UR24, UR24, 0x4100, URZ ;  /* 0x0000410018187890 */ /* 0x000fe2000fffe03f */
[----:B------:R-:W-:Y:S01]  /*75e0*/  VIADD R22, R22, 0x80 ;  /* 0x0000008016167836 */ /* 0x000fe20000000000 */
[----:B------:R-:W-:Y:S01]  /*75f0*/  UIADD3 UR16, UR8, 0x28100, URZ ;  /* 0x0002810008107890 */ /* 0x000fe2000fffe03f */
[----:B------:R-:W-:Y:S01]  /*7600*/  LOP3.LUT R5, R5, R14, RZ, 0x3c, !PT ;  /* 0x0000000e05057212 */ /* 0x000fe200078e3cff */
[----:B------:R-:W-:Y:S01]  /*7610*/  UIADD3 UR8, UR8, 0x2c100, URZ ;  /* 0x0002c10008087890 */ /* 0x000fe2000fffe03f */
[----:B------:R-:W-:Y:S01]  /*7620*/  SEL R7, R7, RZ, P0 ;  /* 0x000000ff07077207 */ /* 0x000fe20000000000 */
[----:B------:R-:W-:Y:S01]  /*7630*/  UMOV UR18, UR34 ;  /* 0x0000002200127c82 */ /* 0x000fe20008000000 */
[----:B------:R-:W-:Y:S01]  /*7640*/  UMOV UR20, UR36 ;  /* 0x0000002400147c82 */ /* 0x000fe20008000000 */
[----:B------:R0:W-:Y:S01]  /*7650*/  UTMALDG.3D.MULTICAST [UR32], [UR14], UR7, desc[UR22] ;  /* 0x000016200e0073b4 */ /* 0x0001e20008011807 */
[----:B------:R-:W-:Y:S01]  /*7660*/  UMOV UR9, UR33 ;  /* 0x0000002100097c82 */ /* 0x000fe20008000000 */
[----:B------:R-:W-:Y:S01]  /*7670*/  UMOV UR11, UR19 ;  /* 0x00000013000b7c82 */ /* 0x000fe20008000000 */
[----:B------:R-:W-:Y:S01]  /*7680*/  UMOV UR12, UR36 ;  /* 0x00000024000c7c82 */ /* 0x000fe20008000000 */
[----:B------:R-:W-:Y:S01]  /*7690*/  UMOV UR10, UR26 ;  /* 0x0000001a000a7c82 */ /* 0x000fe20008000000 */
[----:B------:R0:W-:Y:S01]  /*76a0*/  UTMALDG.3D.MULTICAST [UR24], [UR14], UR7, desc[UR22] ;  /* 0x000016180e0073b4 */ /* 0x0001e20008011807 */
[----:B------:R0:W-:Y:S01]  /*76b0*/  UTMALDG.3D [UR16], [UR42], desc[UR22] ;  /* 0x000016102a0075b4 */ /* 0x0001e20008011000 */
[----:B------:R0:W-:Y:S02]  /*76c0*/  UTMALDG.3D [UR8], [UR42], desc[UR22] ;  /* 0x000016082a0075b4 */ /* 0x0001e40008011000 */
[----:B0-----:R-:W-:Y:S05]  /*76d0*/  @P1 BRA `(.L_x_172) ;  /* 0xfffffffc000c1947 */ /* 0x001fea000383ffff */
.L_x_169:
[----:B------:R-:W-:Y:S05]  /*76e0*/  BSYNC B1 ;  /* 0x0000000000017941 */ /* 0x000fea0003800000 */
.L_x_168:
[----:B------:R-:W-:Y:S01]  /*76f0*/  LOP3.LUT P1, RZ, R10, 0xff, RZ, 0xc0, !PT ;  /* 0x000000ff0aff7812 */ /* 0x000fe2000782c0ff */
[C---:B------:R-:W-:Y:S01]  /*7700*/  IMAD.IADD R7, R11.reuse, 0x1, R8 ;  /* 0x000000010b077824 */ /* 0x040fe200078e0208 */
[----:B------:R-:W-:Y:S01]  /*7710*/  ULDC.64 UR8, c[0x0][0x650] ;  /* 0x0001940000087ab9 */ /* 0x000fe20000000a00 */
[----:B------:R-:W-:Y:S01]  /*7720*/  ISETP.GE.U32.AND P2, PT, R11, 0x5, PT ;  /* 0x000000050b00780c */ /* 0x000fe20003f46070 */
[----:B------:R-:W-:Y:S01]  /*7730*/  BSSY B1, `(.L_x_173) ;  /* 0x000006b000017945 */ /* 0x000fe20003800000 */
[----:B------:R-:W-:Y:S01]  /*7740*/  IMAD.MOV.U32 R21, RZ, RZ, -0x1 ;  /* 0xffffffffff157424 */ /* 0x000fe200078e00ff */
[----:B------:R-:W-:Y:S01]  /*7750*/  ISETP.GT.U32.AND P0, PT, R7, 0x4, PT ;  /* 0x000000040700780c */ /* 0x000fe20003f04070 */
[----:B------:R-:W-:Y:S01]  /*7760*/  IMAD.MOV.U32 R19, RZ, RZ, -0x1 ;  /* 0xffffffffff137424 */ /* 0x000fe200078e00ff */
[----:B------:R-:W-:Y:S02]  /*7770*/  PRMT R10, RZ, 0x7610, R10 ;  /* 0x00007610ff0a7816 */ /* 0x000fe4000000000a */
[----:B------:R-:W-:-:S03]  /*7780*/  ISETP.LT.U32.AND P0, PT, R11, 0x5, P0 ;  /* 0x000000050b00780c */ /* 0x000fc60000701070 */
[----:B------:R-:W0:Y:S01]  /*7790*/  @P1 S2R R12, SR_CgaCtaId ;  /* 0x00000000000c1919 */ /* 0x000e220000008800 */
[----:B------:R-:W-:-:S04]  /*77a0*/  @P1 MOV R5, 0x400 ;  /* 0x0000040000051802 */ /* 0x000fc80000000f00 */
[----:B0-----:R-:W-:Y:S01]  /*77b0*/  @P1 LEA R6, R12, R5, 0x18 ;  /* 0x000000050c061211 */ /* 0x001fe200078ec0ff */
[----:B------:R-:W-:Y:S01]  /*77c0*/  IMAD.WIDE.U32 R4, R7, -0x33333333, RZ ;  /* 0xcccccccd07047825 */ /* 0x000fe200078e00ff */
[----:B------:R-:W-:Y:S02]  /*77d0*/  SEL R4, RZ, 0x1, !P0 ;  /* 0x00000001ff047807 */ /* 0x000fe40004000000 */
[----:B------:R0:W-:Y:S01]  /*77e0*/  @P1 SYNCS.ARRIVE.TRANS64.A1T0 RZ, [R6+URZ+0x68], RZ ;  /* 0x000068ff06ff19a7 */ /* 0x0001e2000810003f */
[----:B------:R-:W-:Y:S02]  /*77f0*/  IADD3 R16, P1, R16, UR38, RZ ;  /* 0x0000002610107c10 */ /* 0x000fe4000ff3e0ff */
[----:B------:R-:W-:Y:S02]  /*7800*/  LOP3.LUT R3, R3, R4, RZ, 0x3c, !PT ;  /* 0x0000000403037212 */ /* 0x000fe400078e3cff */
[----:B------:R-:W-:Y:S02]  /*7810*/  IADD3.X R17, R17, UR41, RZ, P1, !PT ;  /* 0x0000002911117c10 */ /* 0x000fe40008ffe4ff */
[----:B------:R-:W-:-:S02]  /*7820*/  ISETP.GE.U32.AND P0, PT, R16, UR8, PT ;  /* 0x0000000810007c0c */ /* 0x000fc4000bf06070 */
[----:B0-----:R-:W-:Y:S02]  /*7830*/  SHF.R.U32.HI R6, RZ, 0x2, R5 ;  /* 0x00000002ff067819 */ /* 0x001fe40000011605 */
[----:B------:R-:W-:Y:S02]  /*7840*/  ISETP.GE.U32.AND.EX P0, PT, R17, UR9, PT, P0 ;  /* 0x0000000911007c0c */ /* 0x000fe4000bf06100 */
[----:B------:R-:W-:Y:S01]  /*7850*/  @P2 LOP3.LUT R3, R3, 0x1, R6, 0x78, !PT ;  /* 0x0000000103032812 */ /* 0x000fe200078e7806 */
[----:B------:R-:W-:Y:S01]  /*7860*/  IMAD R8, R6, -0x5, R7 ;  /* 0xfffffffb06087824 */ /* 0x000fe200078e0207 */
[----:B------:R-:W-:Y:S01]  /*7870*/  PRMT R4, RZ, 0x7610, R4 ;  /* 0x00007610ff047816 */ /* 0x000fe20000000004 */
[----:B------:R-:W-:-:S08]  /*7880*/  IMAD.MOV.U32 R6, RZ, RZ, -0x1 ;  /* 0xffffffffff067424 */ /* 0x000fd000078e00ff */
[----:B------:R-:W-:Y:S05]  /*7890*/  @P0 BRA `(.L_x_174) ;  /* 0x0000000400500947 */ /* 0x000fea0003800000 */
[----:B------:R-:W0:Y:S01]  /*78a0*/  S2R R19, SR_CTAID.X ;  /* 0x0000000000137919 */ /* 0x000e220000002500 */
[----:B------:R-:W-:Y:S01]  /*78b0*/  ULDC.64 UR8, c[0x0][0x628] ;  /* 0x00018a0000087ab9 */ /* 0x000fe20000000a00 */
[----:B------:R-:W1:Y:S01]  /*78c0*/  LDC R20, c[0x0][0x144] ;  /* 0x00005100ff147b82 */ /* 0x000e620000000800 */
[----:B------:R-:W-:Y:S01]  /*78d0*/  ISETP.NE.U32.AND P0, PT, RZ, UR8, PT ;  /* 0x00000008ff007c0c */ /* 0x000fe2000bf05070 */
[----:B------:R-:W2:Y:S01]  /*78e0*/  S2R R14, SR_CTAID.Y ;  /* 0x00000000000e7919 */ /* 0x000ea20000002600 */
[----:B------:R-:W-:Y:S01]  /*78f0*/  ULDC UR10, c[0x0][0x630] ;  /* 0x00018c00000a7ab9 */ /* 0x000fe20000000800 */
[----:B------:R-:W-:Y:S01]  /*7900*/  ULDC UR11, c[0x0][0x150] ;  /* 0x00005400000b7ab9 */ /* 0x000fe20000000800 */
[----:B------:R-:W-:Y:S01]  /*7910*/  ISETP.NE.AND.EX P0, PT, RZ, UR9, PT, P0 ;  /* 0x00000009ff007c0c */ /* 0x000fe2000bf05300 */
[----:B------:R-:W-:Y:S02]  /*7920*/  IMAD.MOV.U32 R4, RZ, RZ, R16 ;  /* 0x000000ffff047224 */ /* 0x000fe400078e0010 */
[----:B------:R-:W-:Y:S01]  /*7930*/  IMAD.MOV.U32 R5, RZ, RZ, R17 ;  /* 0x000000ffff057224 */ /* 0x000fe200078e0011 */
[----:B0-----:R-:W-:-:S09]  /*7940*/  I2FP.F32.U32 R21, R19 ;  /* 0x0000001300157245 */ /* 0x001fd20000201000 */
[----:B------:R-:W-:Y:S05]  /*7950*/  @!P0 BRA `(.L_x_175) ;  /* 0x0000000000288947 */ /* 0x000fea0003800000 */
[----:B------:R-:W-:Y:S02]  /*7960*/  ULDC UR7, c[0x0][0x634] ;  /* 0x00018d0000077ab9 */ /* 0x000fe40000000800 */
[----:B------:R-:W-:-:S05]  /*7970*/  IADD3 R5, P0, R16, UR7, RZ ;  /* 0x0000000710057c10 */ /* 0x000fca000ff1e0ff */
[----:B------:R-:W-:-:S04]  /*7980*/  IMAD.X R15, RZ, RZ, R17, P0 ;  /* 0x000000ffff0f7224 */ /* 0x000fc800000e0611 */
[----:B------:R-:W-:-:S04]  /*7990*/  IMAD.WIDE.U32 R6, R15, UR8, RZ ;  /* 0x000000080f067c25 */ /* 0x000fc8000f8e00ff */
[----:B------:R-:W-:-:S04]  /*79a0*/  IMAD.WIDE.U32 R6, P0, R5, UR9, R6 ;  /* 0x0000000905067c25 */ /* 0x000fc8000f800006 */
[----:B------:R-:W-:-:S04]  /*79b0*/  IMAD.WIDE.U32 R4, R5, UR8, RZ ;  /* 0x0000000805047c25 */ /* 0x000fc8000f8e00ff */
[----:B------:R-:W-:Y:S01]  /*79c0*/  IMAD.MOV.U32 R4, RZ, RZ, R7 ;  /* 0x000000ffff047224 */ /* 0x000fe200078e0007 */
[----:B------:R-:W-:Y:S01]  /*79d0*/  IADD3 RZ, P1, R5, R6, RZ ;  /* 0x0000000605ff7210 */ /* 0x000fe20007f3e0ff */
[----:B------:R-:W-:-:S04]  /*79e0*/  IMAD.X R5, RZ, RZ, RZ, P0 ;  /* 0x000000ffff057224 */ /* 0x000fc800000e06ff */
[----:B------:R-:W-:-:S08]  /*79f0*/  IMAD.WIDE.U32.X R4, R15, UR9, R4, P1 ;  /* 0x000000090f047c25 */ /* 0x000fd000088e0404 */
.L_x_175:
[----:B------:R-:W-:Y:S01]  /*7a00*/  FMUL R21, R21, UR11 ;  /* 0x0000000b15157c20 */ /* 0x000fe20008400000 */
[--C-:B------:R-:W-:Y:S01]  /*7a10*/  SHF.R.U64 R15, R4, UR10, R5.reuse ;  /* 0x0000000a040f7c19 */ /* 0x100fe20008001205 */
[----:B------:R-:W-:Y:S01]  /*7a20*/  ULDC.64 UR8, c[0x0][0x620] ;  /* 0x0001880000087ab9 */ /* 0x000fe20000000a00 */
[----:B------:R-:W-:Y:S01]  /*7a30*/  SHF.R.U32.HI R4, RZ, UR10, R5 ;  /* 0x0000000aff047c19 */ /* 0x000fe20008011605 */
[----:B------:R-:W-:Y:S01]  /*7a40*/  ULDC.64 UR10, c[0x0][0x640] ;  /* 0x00019000000a7ab9 */ /* 0x000fe20000000a00 */
[----:B------:R-:W-:Y:S01]  /*7a50*/  IADD3 R5, P0, RZ, -R15, RZ ;  /* 0x8000000fff057210 */ /* 0x000fe20007f1e0ff */
[----:B------:R-:W0:Y:S01]  /*7a60*/  F2I.U32.TRUNC.NTZ R21, R21 ;  /* 0x0000001500157305 */ /* 0x000e22000020f000 */
[----:B------:R-:W-:-:S03]  /*7a70*/  ULDC UR7, c[0x0][0x618] ;  /* 0x0001860000077ab9 */ /* 0x000fc60000000800 */
[----:B------:R-:W-:Y:S01]  /*7a80*/  IMAD.X R4, RZ, RZ, ~R4, P0 ;  /* 0x000000ffff047224 */ /* 0x000fe200000e0e04 */
[----:B------:R-:W-:-:S03]  /*7a90*/  ISETP.NE.U32.AND P0, PT, RZ, UR10, PT ;  /* 0x0000000aff007c0c */ /* 0x000fc6000bf05070 */
[----:B------:R-:W-:Y:S01]  /*7aa0*/  IMAD R4, R4, UR8, RZ ;  /* 0x0000000804047c24 */ /* 0x000fe2000f8e02ff */
[----:B------:R-:W-:-:S03]  /*7ab0*/  ISETP.NE.AND.EX P0, PT, RZ, UR11, PT, P0 ;  /* 0x0000000bff007c0c */ /* 0x000fc6000bf05300 */
[C---:B------:R-:W-:Y:S02]  /*7ac0*/  IMAD R7, R5.reuse, UR9, R4 ;  /* 0x0000000905077c24 */ /* 0x040fe4000f8e0204 */
[----:B------:R-:W-:Y:S01]  /*7ad0*/  IMAD.WIDE.U32 R4, R5, UR8, R16 ;  /* 0x0000000805047c25 */ /* 0x000fe2000f8e0010 */
[----:B------:R-:W-:-:S03]  /*7ae0*/  ULDC UR8, c[0x0][0x154] ;  /* 0x0000550000087ab9 */ /* 0x000fc60000000800 */
[----:B0-----:R-:W-:Y:S02]  /*7af0*/  IMAD.MOV R6, RZ, RZ, -R21 ;  /* 0x000000ffff067224 */ /* 0x001fe400078e0a15 */
[----:B------:R-:W0:Y:S01]  /*7b00*/  LDC R21, c[0x0][0x148] ;  /* 0x00005200ff157b82 */ /* 0x000e220000000800 */
[----:B------:R-:W-:Y:S02]  /*7b10*/  IMAD.IADD R5, R5, 0x1, R7 ;  /* 0x0000000105057824 */ /* 0x000fe400078e0207 */
[----:B-1----:R-:W-:Y:S01]  /*7b20*/  IMAD R19, R20, R6, R19 ;  /* 0x0000000614137224 */ /* 0x002fe200078e0213 */
[----:B--2---:R-:W-:Y:S02]  /*7b30*/  I2FP.F32.U32 R6, R14 ;  /* 0x0000000e00067245 */ /* 0x004fe40000201000 */
[--C-:B------:R-:W-:Y:S02]  /*7b40*/  SHF.R.U64 R20, R4, UR7, R5.reuse ;  /* 0x0000000704147c19 */ /* 0x100fe40008001205 */
[----:B------:R-:W-:Y:S01]  /*7b50*/  SHF.R.U32.HI R5, RZ, UR7, R5 ;  /* 0x00000007ff057c19 */ /* 0x000fe20008011605 */
[----:B------:R-:W-:Y:S01]  /*7b60*/  FMUL R6, R6, UR8 ;  /* 0x0000000806067c20 */ /* 0x000fe20008400000 */
[----:B------:R-:W-:-:S02]  /*7b70*/  ULDC UR7, c[0x0][0x608] ;  /* 0x0001820000077ab9 */ /* 0x000fc40000000800 */
[--C-:B------:R-:W-:Y:S01]  /*7b80*/  SHF.R.U64 R23, R20, UR7, R5.reuse ;  /* 0x0000000714177c19 */ /* 0x100fe20008001205 */
[----:B------:R1:W2:Y:S01]  /*7b90*/  F2I.U32.TRUNC.NTZ R24, R6 ;  /* 0x0000000600187305 */ /* 0x0002a2000020f000 */
[----:B------:R-:W-:Y:S01]  /*7ba0*/  SHF.R.U32.HI R4, RZ, UR7, R5 ;  /* 0x00000007ff047c19 */ /* 0x000fe20008011605 */
[----:B------:R-:W-:-:S03]  /*7bb0*/  ULDC UR7, c[0x0][0x658] ;  /* 0x0001960000077ab9 */ /* 0x000fc60000000800 */
[--C-:B------:R-:W-:Y:S02]  /*7bc0*/  SHF.R.U64 R22, R23, UR7, R4.reuse ;  /* 0x0000000717167c19 */ /* 0x100fe40008001204 */
[----:B------:R-:W-:-:S03]  /*7bd0*/  SHF.R.U32.HI R25, RZ, UR7, R4 ;  /* 0x00000007ff197c19 */ /* 0x000fc60008011604 */
[----:B------:R-:W-:Y:S02]  /*7be0*/  IMAD.MOV.U32 R4, RZ, RZ, R22 ;  /* 0x000000ffff047224 */ /* 0x000fe400078e0016 */
[----:B------:R-:W-:Y:S01]  /*7bf0*/  IMAD.MOV.U32 R5, RZ, RZ, R25 ;  /* 0x000000ffff057224 */ /* 0x000fe200078e0019 */
[----:B-1----:R-:W-:Y:S06]  /*7c00*/  @!P0 BRA `(.L_x_176) ;  /* 0x0000000000288947 */ /* 0x002fec0003800000 */
        /* <DEDUP_REMOVED lines=10> */
.L_x_176:
[----:B------:R-:W-:Y:S01]  /*7cb0*/  ISETP.NE.AND P0, PT, R2, 0x1, PT ;  /* 0x000000010200780c */ /* 0x000fe20003f05270 */
[----:B------:R-:W-:Y:S01]  /*7cc0*/  ULDC UR7, c[0x0][0x648] ;  /* 0x0001920000077ab9 */ /* 0x000fe20000000800 */
[----:B------:R-:W-:Y:S01]  /*7cd0*/  LOP3.LUT R23, R23, UR6, RZ, 0xc0, !PT ;  /* 0x0000000617177c12 */ /* 0x000fe2000f8ec0ff */
[----:B--2---:R-:W-:Y:S01]  /*7ce0*/  IMAD.MOV R24, RZ, RZ, -R24 ;  /* 0x000000ffff187224 */ /* 0x004fe200078e0a18 */
[----:B------:R-:W-:Y:S01]  /*7cf0*/  SHF.R.U64 R4, R4, UR7, R5 ;  /* 0x0000000704047c19 */ /* 0x000fe20008001205 */
[----:B------:R-:W-:Y:S01]  /*7d00*/  ULDC UR7, c[0x0][0x638] ;  /* 0x00018e0000077ab9 */ /* 0x000fe20000000800 */
[----:B------:R-:W-:Y:S01]  /*7d10*/  LOP3.LUT R7, R20, UR4, RZ, 0xc0, !PT ;  /* 0x0000000414077c12 */ /* 0x000fe2000f8ec0ff */
[----:B------:R-:W-:Y:S01]  /*7d20*/  ULDC UR8, c[0x0][0x610] ;  /* 0x0001840000087ab9 */ /* 0x000fe20000000800 */
[----:B------:R-:W-:Y:S02]  /*7d30*/  IMAD.MOV.U32 R6, RZ, RZ, R15 ;  /* 0x000000ffff067224 */ /* 0x000fe400078e000f */
[----:B------:R-:W-:-:S02]  /*7d40*/  IMAD.MOV R5, RZ, RZ, -R4 ;  /* 0x000000ffff057224 */ /* 0x000fc400078e0a04 */
[----:B------:R-:W-:Y:S02]  /*7d50*/  IMAD R4, R4, UR5, R23 ;  /* 0x0000000504047c24 */ /* 0x000fe4000f8e0217 */
[----:B0-----:R-:W-:Y:S02]  /*7d60*/  @P0 IMAD R19, R21, R24, R14 ;  /* 0x0000001815130224 */ /* 0x001fe400078e020e */
[----:B------:R-:W-:Y:S01]  /*7d70*/  IMAD R22, R5, UR7, R22 ;  /* 0x0000000705167c24 */ /* 0x000fe2000f8e0216 */
[----:B------:R-:W-:Y:S01]  /*7d80*/  ULDC UR7, c[0x0][0x600] ;  /* 0x0001800000077ab9 */ /* 0x000fe20000000800 */
[----:B------:R-:W-:Y:S02]  /*7d90*/  IMAD R21, R4, UR8, R19 ;  /* 0x0000000804157c24 */ /* 0x000fe4000f8e0213 */
[----:B------:R-:W-:Y:S02]  /*7da0*/  IMAD R22, R22, UR7, R7 ;  /* 0x0000000716167c24 */ /* 0x000fe4000f8e0207 */
[----:B------:R-:W-:-:S03]  /*7db0*/  IMAD.MOV.U32 R4, RZ, RZ, 0x1 ;  /* 0x00000001ff047424 */ /* 0x000fc600078e00ff */
[----:B------:R-:W-:Y:S02]  /*7dc0*/  SEL R19, R22, R21, !P0 ;  /* 0x0000001516137207 */ /* 0x000fe40004000000 */
[----:B------:R-:W-:-:S07]  /*7dd0*/  SEL R21, R21, R22, !P0 ;  /* 0x0000001615157207 */ /* 0x000fce0004000000 */
.L_x_174:
[----:B------:R-:W-:Y:S05]  /*7de0*/  BSYNC B1 ;  /* 0x0000000000017941 */ /* 0x000fea0003800000 */
.L_x_173:
[----:B------:R-:W-:-:S13]  /*7df0*/  LOP3.LUT P0, RZ, R4, 0xff, RZ, 0xc0, !PT ;  /* 0x000000ff04ff7812 */ /* 0x000fda000780c0ff */
[----:B------:R-:W-:Y:S05]  /*7e00*/  @P0 BRA `(.L_x_177) ;  /* 0xfffffff400080947 */ /* 0x000fea000383ffff */
[----:B------:R-:W-:Y:S05]  /*7e10*/  BSYNC B0 ;  /* 0x0000000000007941 */ /* 0x000fea0003800000 */
.L_x_166:
[----:B------:R-:W-:-:S03]  /*7e20*/  UMOV UR7, 0xffffffff ;  /* 0xffffffff00077882 */ /* 0x000fc60000000000 */
[----:B------:R-:W-:Y:S05]  /*7e30*/  BRA.DIV UR7, `(.L_x_178) ;  /* 0x0000000607387947 */ /* 0x000fea000b800000 */
[----:B------:R-:W-:-:S13]  /*7e40*/  ELECT P6, URZ, PT ;  /* 0x00000000003f782f */ /* 0x000fda00038c0000 */
.L_x_193:
[----:B------:R-:W-:Y:S04]  /*7e50*/  BSSY B0, `(.L_x_179) ;  /* 0x0000034000007945 */ /* 0x000fe80003800000 */
[----:B------:R-:W-:Y:S05]  /*7e60*/  @!P6 BRA `(.L_x_180) ;  /* 0x0000000000c8e947 */ /* 0x000fea0003800000 */
[----:B------:R-:W-:-:S04]  /*7e70*/  LOP3.LUT R18, R18, 0x2, RZ, 0xfc, !PT ;  /* 0x0000000212127812 */ /* 0x000fc800078efcff */
[----:B------:R-:W-:-:S13]  /*7e80*/  ISETP.NE.AND P0, PT, R18, 0x3, PT ;  /* 0x000000031200780c */ /* 0x000fda0003f05270 */
[----:B------:R-:W-:Y:S05]  /*7e90*/  @!P0 BRA `(.L_x_181) ;  /* 0x0000000000048947 */ /* 0x000fea0003800000 */
[----:B------:R-:W-:Y:S01]  /*7ea0*/  BPT.TRAP 0x1 ;  /* 0x000000040000795c */ /* 0x000fe20000300000 */
.L_x_181:
[----:B------:R-:W0:Y:S01]  /*7eb0*/  S2R R5, SR_CgaCtaId ;  /* 0x0000000000057919 */ /* 0x000e220000008800 */
[----:B------:R-:W-:Y:S02]  /*7ec0*/  MOV R0, 0x400 ;  /* 0x0000040000007802 */ /* 0x000fe40000000f00 */
[----:B------:R-:W-:Y:S02]  /*7ed0*/  SHF.L.U32 R2, R3, 0x1f, RZ ;  /* 0x0000001f03027819 */ /* 0x000fe400000006ff */
[----:B0-----:R-:W-:-:S05]  /*7ee0*/  LEA R5, R5, R0, 0x18 ;  /* 0x0000000005057211 */ /* 0x001fca00078ec0ff */
[----:B------:R-:W-:-:S04]  /*7ef0*/  VIADD R5, R5, 0x28 ;  /* 0x0000002805057836 */ /* 0x000fc80000000000 */
[C---:B------:R-:W-:Y:S02]  /*7f00*/  IMAD R7, R8.reuse, 0x8, R5 ;  /* 0x0000000808077824 */ /* 0x040fe400078e0205 */
[----:B------:R-:W-:Y:S02]  /*7f10*/  VIADD R8, R8, 0x1 ;  /* 0x0000000108087836 */ /* 0x000fe40000000000 */
[----:B------:R-:W0:Y:S03]  /*7f20*/  SYNCS.PHASECHK.TRANS64.TRYWAIT P0, [R7+URZ], R2 ;  /* 0x00000002070075a7 */ /* 0x000e26000800017f */
[----:B------:R-:W-:-:S04]  /*7f30*/  ISETP.NE.AND P1, PT, R8, 0x5, PT ;  /* 0x000000050800780c */ /* 0x000fc80003f25270 */
[----:B------:R-:W-:Y:S02]  /*7f40*/  SEL R0, RZ, 0x1, P1 ;  /* 0x00000001ff007807 */ /* 0x000fe40000800000 */
[----:B------:R-:W-:Y:S02]  /*7f50*/  SEL R8, R8, RZ, P1 ;  /* 0x000000ff08087207 */ /* 0x000fe40000800000 */
[----:B------:R-:W-:-:S03]  /*7f60*/  LOP3.LUT R9, R3, R0, RZ, 0x3c, !PT ;  /* 0x0000000003097212 */ /* 0x000fc600078e3cff */
[----:B------:R-:W-:Y:S01]  /*7f70*/  IMAD R6, R8, 0x8, R5 ;  /* 0x0000000808067824 */ /* 0x000fe200078e0205 */
[----:B------:R-:W-:Y:S01]  /*7f80*/  SHF.L.U32 R3, R9, 0x1f, RZ ;  /* 0x0000001f09037819 */ /* 0x000fe200000006ff */
[----:B0-----:R-:W-:Y:S06]  /*7f90*/  @!P0 BRA `(.L_x_182) ;  /* 0x0000000400008947 */ /* 0x001fec0003800000 */
.L_x_194:
[----:B------:R-:W1:Y:S01]  /*7fa0*/  SYNCS.PHASECHK.TRANS64.TRYWAIT P0, [R6+URZ], R3 ;  /* 0x00000003060075a7 */ /* 0x000e62000800017f */
[----:B------:R-:W-:-:S05]  /*7fb0*/  VIADD R0, R8, 0x1 ;  /* 0x0000000108007836 */ /* 0x000fca0000000000 */
[----:B------:R-:W-:-:S04]  /*7fc0*/  ISETP.NE.AND P1, PT, R0, 0x5, PT ;  /* 0x000000050000780c */ /* 0x000fc80003f25270 */
[----:B0-----:R-:W-:Y:S02]  /*7fd0*/  SEL R2, RZ, 0x1, P1 ;  /* 0x00000001ff027807 */ /* 0x001fe40000800000 */
[----:B------:R-:W-:Y:S02]  /*7fe0*/  SEL R0, R0, RZ, P1 ;  /* 0x000000ff00007207 */ /* 0x000fe40000800000 */
[----:B------:R-:W-:-:S03]  /*7ff0*/  LOP3.LUT R9, R9, R2, RZ, 0x3c, !PT ;  /* 0x0000000209097212 */ /* 0x000fc600078e3cff */
[----:B------:R-:W-:Y:S01]  /*8000*/  IMAD R7, R0, 0x8, R5 ;  /* 0x0000000800077824 */ /* 0x000fe200078e0205 */
[----:B------:R-:W-:Y:S01]  /*8010*/  SHF.L.U32 R4, R9, 0x1f, RZ ;  /* 0x0000001f09047819 */ /* 0x000fe200000006ff */
[----:B-1----:R-:W-:Y:S06]  /*8020*/  @!P0 BRA `(.L_x_183) ;  /* 0x0000000000f08947 */ /* 0x002fec0003800000 */
.L_x_195:
[----:B------:R-:W1:Y:S01]  /*8030*/  SYNCS.PHASECHK.TRANS64.TRYWAIT P0, [R7+URZ], R4 ;  /* 0x00000004070075a7 */ /* 0x000e62000800017f */
[----:B------:R-:W-:-:S05]  /*8040*/  VIADD R0, R0, 0x1 ;  /* 0x0000000100007836 */ /* 0x000fca0000000000 */
[----:B------:R-:W-:-:S04]  /*8050*/  ISETP.NE.AND P1, PT, R0, 0x5, PT ;  /* 0x000000050000780c */ /* 0x000fc80003f25270 */
[----:B------:R-:W-:Y:S02]  /*8060*/  SEL R2, RZ, 0x1, P1 ;  /* 0x00000001ff027807 */ /* 0x000fe40000800000 */
[----:B------:R-:W-:Y:S02]  /*8070*/  SEL R0, R0, RZ, P1 ;  /* 0x000000ff00007207 */ /* 0x000fe40000800000 */
[----:B------:R-:W-:-:S03]  /*8080*/  LOP3.LUT R9, R9, R2, RZ, 0x3c, !PT ;  /* 0x0000000209097212 */ /* 0x000fc600078e3cff */
[----:B0-----:R-:W-:Y:S01]  /*8090*/  IMAD R6, R0, 0x8, R5 ;  /* 0x0000000800067824 */ /* 0x001fe200078e0205 */
[----:B------:R-:W-:Y:S01]  /*80a0*/  SHF.L.U32 R3, R9, 0x1f, RZ ;  /* 0x0000001f09037819 */ /* 0x000fe200000006ff */
[----:B-1----:R-:W-:Y:S06]  /*80b0*/  @!P0 BRA `(.L_x_184) ;  /* 0x0000000000e08947 */ /* 0x002fec0003800000 */
.L_x_196:
[----:B------:R-:W1:Y:S01]  /*80c0*/  SYNCS.PHASECHK.TRANS64.TRYWAIT P0, [R6+URZ], R3 ;  /* 0x00000003060075a7 */ /* 0x000e62000800017f */
[----:B------:R-:W-:-:S05]  /*80d0*/  VIADD R0, R0, 0x1 ;  /* 0x0000000100007836 */ /* 0x000fca0000000000 */
[----:B------:R-:W-:-:S04]  /*80e0*/  ISETP.NE.AND P1, PT, R0, 0x5, PT ;  /* 0x000000050000780c */ /* 0x000fc80003f25270 */
[----:B------:R-:W-:Y:S02]  /*80f0*/  SEL R2, RZ, 0x1, P1 ;  /* 0x00000001ff027807 */ /* 0x000fe40000800000 */
[----:B------:R-:W-:Y:S02]  /*8100*/  SEL R0, R0, RZ, P1 ;  /* 0x000000ff00007207 */ /* 0x000fe40000800000 */
[----:B------:R-:W-:Y:S01]  /*8110*/  LOP3.LUT R2, R9, R2, RZ, 0x3c, !PT ;  /* 0x0000000209027212 */ /* 0x000fe200078e3cff */
[----:B-1----:R-:W-:Y:S06]  /*8120*/  @!P0 BRA `(.L_x_185) ;  /* 0x0000000000d88947 */ /* 0x002fec0003800000 */
.L_x_197:
[----:B------:R-:W-:Y:S01]  /*8130*/  IMAD R5, R0, 0x8, R5 ;  /* 0x0000000800057824 */ /* 0x000fe200078e0205 */
[----:B------:R-:W-:-:S07]  /*8140*/  SHF.L.U32 R0, R2, 0x1f, RZ ;  /* 0x0000001f02007819 */ /* 0x000fce00000006ff */
.L_x_186:
[----:B--2---:R2:W3:Y:S02]  /*8150*/  SYNCS.PHASECHK.TRANS64.TRYWAIT P0, [R5+URZ], R0 ;  /* 0x00000000050075a7 */ /* 0x0044e4000800017f */
[----:B---3--:R-:W-:Y:S05]  /*8160*/  @!P0 NANOSLEEP.SYNCS 0x989680 ;  /* 0x009896800000895d */ /* 0x008fea0003900000 */
[----:B------:R-:W3:Y:S02]  /*8170*/  @!P0 SYNCS.PHASECHK.TRANS64 P0, [R5+URZ], R0 ;  /* 0x00000000050085a7 */ /* 0x000ee4000800007f */
[----:B---3--:R-:W-:Y:S05]  /*8180*/  @!P0 BRA `(.L_x_186) ;  /* 0xfffffffc00f08947 */ /* 0x008fea000383ffff */
.L_x_180:
[----:B------:R-:W-:Y:S05]  /*8190*/  BSYNC B0 ;  /* 0x0000000000007941 */ /* 0x000fea0003800000 */
.L_x_179:
[----:B------:R-:W-:Y:S05]  /*81a0*/  EXIT ;  /* 0x000000000000794d */ /* 0x000fea0003800000 */
.L_x_21:
[----:B-1----:R1:W2:Y:S02]  /*81b0*/  SYNCS.PHASECHK.TRANS64.TRYWAIT P1, [R3+URZ], R0 ;  /* 0x00000000030075a7 */ /* 0x0022a4000802017f */
[----:B--2---:R-:W-:Y:S05]  /*81c0*/  @!P1 NANOSLEEP.SYNCS 0x989680 ;  /* 0x009896800000995d */ /* 0x004fea0003900000 */
[----:B------:R-:W2:Y:S02]  /*81d0*/  @!P1 SYNCS.PHASECHK.TRANS64 P1, [R3+URZ], R0 ;  /* 0x00000000030095a7 */ /* 0x000ea4000802007f */
[----:B--2---:R-:W-:Y:S05]  /*81e0*/  @!P1 BRA `(.L_x_21) ;  /* 0xfffffffc00f09947 */ /* 0x004fea000383ffff */
[----:B------:R-:W-:Y:S05]  /*81f0*/  BRA `(.L_x_20) ;  /* 0xffffff9400587947 */ /* 0x000fea000383ffff */
.L_x_26:
[----:B-1----:R1:W2:Y:S02]  /*8200*/  SYNCS.PHASECHK.TRANS64.TRYWAIT P1, [R5+URZ], R4 ;  /* 0x00000004050075a7 */ /* 0x0022a4000802017f */
[----:B--2---:R-:W-:Y:S05]  /*8210*/  @!P1 NANOSLEEP.SYNCS 0x989680 ;  /* 0x009896800000995d */ /* 0x004fea0003900000 */
[----:B------:R-:W2:Y:S02]  /*8220*/  @!P1 SYNCS.PHASECHK.TRANS64 P1, [R5+URZ], R4 ;  /* 0x00000004050095a7 */ /* 0x000ea4000802007f */
[----:B--2---:R-:W-:Y:S05]  /*8230*/  @!P1 BRA `(.L_x_26) ;  /* 0xfffffffc00f09947 */ /* 0x004fea000383ffff */
[----:B------:R-:W-:Y:S05]  /*8240*/  BRA `(.L_x_25) ;  /* 0xffffff9800a47947 */ /* 0x000fea000383ffff */
.L_x_167:
[----:B------:R-:W-:Y:S01]  /*8250*/  BSSY B1, `(.L_x_187) ;  /* 0x0000006000017945 */ /* 0x000fe20003800000 */
[----:B------:R-:W-:-:S07]  /*8260*/  IMAD.MOV.U32 R15, RZ, RZ, -0x1 ;  /* 0xffffffffff0f7424 */ /* 0x000fce00078e00ff */
[----:B------:R-:W-:Y:S05]  /*8270*/  WARPSYNC.COLLECTIVE R15, `(.L_x_188) ;  /* 0x000000000f0c7348 */ /* 0x000fea0003c00000 */
[----:B------:R-:W-:Y:S02]  /*8280*/  ELECT P6, UR62, PT ;  /* 0x00000000003e782f */ /* 0x000fe400038c0000 */
[----:B------:R-:W-:Y:S01]  /*8290*/  MOV R14, UR62 ;  /* 0x0000003e000e7c02 */ /* 0x000fe20008000f00 */
[----:B------:R-:W-:Y:S10]  /*82a0*/  ENDCOLLECTIVE ;  /* 0x000000000000791b */ /* 0x000ff40003800000 */
.L_x_188:
[----:B------:R-:W-:Y:S05]  /*82b0*/  BSYNC B1 ;  /* 0x0000000000017941 */ /* 0x000fea0003800000 */
.L_x_187:
[----:B------:R-:W-:Y:S05]  /*82c0*/  BRA `(.L_x_189) ;  /* 0xffffffec00e47947 */ /* 0x000fea000383ffff */
.L_x_170:
[----:B-1----:R1:W2:Y:S02]  /*82d0*/  SYNCS.PHASECHK.TRANS64.TRYWAIT P0, [R23+URZ+0x28], R14 ;  /* 0x0000280e170075a7 */ /* 0x0022a4000800017f */
[----:B--2---:R-:W-:Y:S05]  /*82e0*/  @!P0 NANOSLEEP.SYNCS 0x989680 ;  /* 0x009896800000895d */ /* 0x004fea0003900000 */
[----:B------:R-:W2:Y:S02]  /*82f0*/  @!P0 SYNCS.PHASECHK.TRANS64 P0, [R23+URZ+0x28], R14 ;  /* 0x0000280e170085a7 */ /* 0x000ea4000800007f */
[----:B--2---:R-:W-:Y:S05]  /*8300*/  @!P0 BRA `(.L_x_170) ;  /* 0xfffffffc00f08947 */ /* 0x004fea000383ffff */
[----:B------:R-:W-:Y:S05]  /*8310*/  BRA `(.L_x_190) ;  /* 0xfffffff000247947 */ /* 0x000fea000383ffff */
.L_x_178:
[----:B------:R-:W-:Y:S01]  /*8320*/  BSSY B0, `(.L_x_191) ;  /* 0x0000006000007945 */ /* 0x000fe20003800000 */
[----:B------:R-:W-:-:S07]  /*8330*/  IMAD.MOV.U32 R15, RZ, RZ, -0x1 ;  /* 0xffffffffff0f7424 */ /* 0x000fce00078e00ff */
[----:B------:R-:W-:Y:S05]  /*8340*/  WARPSYNC.COLLECTIVE R15, `(.L_x_192) ;  /* 0x000000000f0c7348 */ /* 0x000fea0003c00000 */
[----:B------:R-:W-:Y:S02]  /*8350*/  ELECT P6, UR62, PT ;  /* 0x00000000003e782f */ /* 0x000fe400038c0000 */
[----:B------:R-:W-:Y:S01]  /*8360*/  MOV R14, UR62 ;  /* 0x0000003e000e7c02 */ /* 0x000fe20008000f00 */
[----:B------:R-:W-:Y:S10]  /*8370*/  ENDCOLLECTIVE ;  /* 0x000000000000791b */ /* 0x000ff40003800000 */
.L_x_192:
[----:B------:R-:W-:Y:S05]  /*8380*/  BSYNC B0 ;  /* 0x0000000000007941 */ /* 0x000fea0003800000 */
.L_x_191:
[----:B------:R-:W-:Y:S05]  /*8390*/  BRA `(.L_x_193) ;  /* 0xfffffff800ac7947 */ /* 0x000fea000383ffff */
.L_x_182:
[----:B0-----:R0:W1:Y:S02]  /*83a0*/  SYNCS.PHASECHK.TRANS64.TRYWAIT P0, [R7+URZ], R2 ;  /* 0x00000002070075a7 */ /* 0x001064000800017f */
[----:B-1----:R-:W-:Y:S05]  /*83b0*/  @!P0 NANOSLEEP.SYNCS 0x989680 ;  /* 0x009896800000895d */ /* 0x002fea0003900000 */
[----:B------:R-:W1:Y:S02]  /*83c0*/  @!P0 SYNCS.PHASECHK.TRANS64 P0, [R7+URZ], R2 ;  /* 0x00000002070085a7 */ /* 0x000e64000800007f */
[----:B-1----:R-:W-:Y:S05]  /*83d0*/  @!P0 BRA `(.L_x_182) ;  /* 0xfffffffc00f08947 */ /* 0x002fea000383ffff */
[----:B------:R-:W-:Y:S05]  /*83e0*/  BRA `(.L_x_194) ;  /* 0xfffffff800ec7947 */ /* 0x000fea000383ffff */
.L_x_183:
[----:B0-----:R0:W1:Y:S02]  /*83f0*/  SYNCS.PHASECHK.TRANS64.TRYWAIT P0, [R6+URZ], R3 ;  /* 0x00000003060075a7 */ /* 0x001064000800017f */
[----:B-1----:R-:W-:Y:S05]  /*8400*/  @!P0 NANOSLEEP.SYNCS 0x989680 ;  /* 0x009896800000895d */ /* 0x002fea0003900000 */
[----:B------:R-:W1:Y:S02]  /*8410*/  @!P0 SYNCS.PHASECHK.TRANS64 P0, [R6+URZ], R3 ;  /* 0x00000003060085a7 */ /* 0x000e64000800007f */
[----:B-1----:R-:W-:Y:S05]  /*8420*/  @!P0 BRA `(.L_x_183) ;  /* 0xfffffffc00f08947 */ /* 0x002fea000383ffff */
[----:B------:R-:W-:Y:S05]  /*8430*/  BRA `(.L_x_195) ;  /* 0xfffffff800fc7947 */ /* 0x000fea000383ffff */
.L_x_184:
[----:B0-----:R0:W1:Y:S02]  /*8440*/  SYNCS.PHASECHK.TRANS64.TRYWAIT P0, [R7+URZ], R4 ;  /* 0x00000004070075a7 */ /* 0x001064000800017f */
[----:B-1----:R-:W-:Y:S05]  /*8450*/  @!P0 NANOSLEEP.SYNCS 0x989680 ;  /* 0x009896800000895d */ /* 0x002fea0003900000 */
[----:B------:R-:W1:Y:S02]  /*8460*/  @!P0 SYNCS.PHASECHK.TRANS64 P0, [R7+URZ], R4 ;  /* 0x00000004070085a7 */ /* 0x000e64000800007f */
[----:B-1----:R-:W-:Y:S05]  /*8470*/  @!P0 BRA `(.L_x_184) ;  /* 0xfffffffc00f08947 */ /* 0x002fea000383ffff */
[----:B------:R-:W-:Y:S05]  /*8480*/  BRA `(.L_x_196) ;  /* 0xfffffffc000c7947 */ /* 0x000fea000383ffff */
.L_x_185:
[----:B-1----:R1:W2:Y:S02]  /*8490*/  SYNCS.PHASECHK.TRANS64.TRYWAIT P0, [R6+URZ], R3 ;  /* 0x00000003060075a7 */ /* 0x0022a4000800017f */
[----:B--2---:R-:W-:Y:S05]  /*84a0*/  @!P0 NANOSLEEP.SYNCS 0x989680 ;  /* 0x009896800000895d */ /* 0x004fea0003900000 */
[----:B------:R-:W2:Y:S02]  /*84b0*/  @!P0 SYNCS.PHASECHK.TRANS64 P0, [R6+URZ], R3 ;  /* 0x00000003060085a7 */ /* 0x000ea4000800007f */
[----:B--2---:R-:W-:Y:S05]  /*84c0*/  @!P0 BRA `(.L_x_185) ;  /* 0xfffffffc00f08947 */ /* 0x004fea000383ffff */
[----:B------:R-:W-:Y:S05]  /*84d0*/  BRA `(.L_x_197) ;  /* 0xfffffffc00147947 */ /* 0x000fea000383ffff */
.L_x_198:
[----:B------:R-:W-:-:S00]  /*84e0*/  BRA `(.L_x_198) ;  /* 0xfffffffc00fc7947 */ /* 0x000fc0000383ffff */
[----:B------:R-:W-:-:S00]  /*84f0*/  NOP ;  /* 0x0000000000007918 */ /* 0x000fc00000000000 */
        /* <DEDUP_REMOVED lines=8> */
.L_x_199:


//--------------------- .nv.global.init           --------------------------
	.section	.nv.global.init,"aw",@progbits
.nv.global.init:
	.type		$str$22,@object
	.size		$str$22,($str$23 - $str$22)
$str$22:
        /*0000*/ 	.byte	0x6b, 0x5f, 0x74, 0x69, 0x6c, 0x65, 0x5f, 0x63, 0x6f, 0x75, 0x6e, 0x74, 0x20, 0x3e, 0x3d, 0x20
        /*0010*/ 	.byte	0x31, 0x00
	.type		$str$23,@object
	.size		$str$23,(__unnamed_1 - $str$23)
$str$23:
        /*0012*/ 	.byte	0x2f, 0x74, 0x6d, 0x70, 0x2f, 0x63, 0x75, 0x74, 0x6c, 0x61, 0x73, 0x73, 0x5f, 0x73, 0x77, 0x65
        /*0022*/ 	.byte	0x65, 0x70, 0x5f, 0x73, 0x72, 0x63, 0x2f, 0x69, 0x6e, 0x63, 0x6c, 0x75, 0x64, 0x65, 0x2f, 0x63
        /*0032*/ 	.byte	0x75, 0x74, 0x6c, 0x61, 0x73, 0x73, 0x2f, 0x67, 0x65, 0x6d, 0x6d, 0x2f, 0x63, 0x6f, 0x6c, 0x6c
        /*0042*/ 	.byte	0x65, 0x63, 0x74, 0x69, 0x76, 0x65, 0x2f, 0x73, 0x6d, 0x39, 0x30, 0x5f, 0x6d, 0x6d, 0x61, 0x5f
        /*0052*/ 	.byte	0x74, 0x6d, 0x61, 0x5f, 0x67, 0x6d, 0x6d, 0x61, 0x5f, 0x73, 0x73, 0x5f, 0x77, 0x61, 0x72, 0x70
        /*0062*/ 	.byte	0x73, 0x70, 0x65, 0x63, 0x69, 0x61, 0x6c, 0x69, 0x7a, 0x65, 0x64, 0x2e, 0x68, 0x70, 0x70, 0x00
	.type		__unnamed_1,@object
	.size		__unnamed_1,(.L_0 - __unnamed_1)
__unnamed_1:
        /*0072*/ 	.byte	0x76, 0x6f, 0x69, 0x64, 0x20, 0x63, 0x75, 0x74, 0x6c, 0x61, 0x73, 0x73, 0x3a, 0x3a, 0x67, 0x65
        /* <DEDUP_REMOVED lines=180> */
        /*0bc2*/ 	.byte	0x74, 0x69, 0x74, 0x79, 0x5d, 0x00
.L_0:


//--------------------- .nv.shared._ZN7cutlass13device_kernelINS_4gemm6kernel13GemmUniversalIN4cute5tupleIJiiiiEEENS1_10collective13CollectiveMmaINS1_34MainloopSm90TmaGmmaWarpSpecializedILi5ENS5_IJNS4_1CILi1EEENSA_ILi2EEESB_EEENS1_35KernelTmaWarpSpecializedCooperativeEEENS5_IJNSA_ILi128EEESG_SG_EEENS_6half_tENS5_IJlSB_lEEESI_SJ_NS4_8TiledMMAINS4_8MMA_AtomIJNS4_4SM904GMMA26MMA_64x128x16_F32F16F16_SSILNSN_5MajorE0ELSP_0ELNSN_7ScaleInE1ELSQ_1EEEEEENS4_6LayoutINS5_IJSC_SB_SB_EEENS5_IJSB_NSA_ILi0EEESV_EEEEENS5_IJNS4_10UnderscoreESY_SY_EEEEENS4_23SM90_TMA_LOAD_MULTICASTENS4_14ComposedLayoutINS4_7SwizzleILi3ELi4ELi3EEENS4_18smem_ptr_flag_bitsILi16EEENST_INS5_IJNSA_ILi8EEENSA_ILi64EEEEEENS5_IJS18_SB_EEEEEEEvNS4_8identityENS4_13SM90_TMA_LOADES1C_vS1D_EENS_8epilogue10collective6detail29Sm90TmaWarpSpecializedAdapterINS1H_15DefaultEpilogueISI_SJ_SJ_NS1G_6thread17LinearCombinationISI_Li1EffLNS1L_9ScaleType4KindE0ELNS_15FloatRoundStyleE2ESI_EENS1_15EpilogueDefaultEEEEEvvEEEEvNT_6ParamsE --------------------------
	.section	.nv.shared._ZN7cutlass13device_kernelINS_4gemm6kernel13GemmUniversalIN4cute5tupleIJiiiiEEENS1_10collective13CollectiveMmaINS1_34MainloopSm90TmaGmmaWarpSpecializedILi5ENS5_IJNS4_1CILi1EEENSA_ILi2EEESB_EEENS1_35KernelTmaWarpSpecializedCooperativeEEENS5_IJNSA_ILi128EEESG_SG_EEENS_6half_tENS5_IJlSB_lEEESI_SJ_NS4_8TiledMMAINS4_8MMA_AtomIJNS4_4SM904GMMA26MMA_64x128x16_F32F16F16_SSILNSN_5MajorE0ELSP_0ELNSN_7ScaleInE1ELSQ_1EEEEEENS4_6LayoutINS5_IJSC_SB_SB_EEENS5_IJSB_NSA_ILi0EEESV_EEEEENS5_IJNS4_10UnderscoreESY_SY_EEEEENS4_23SM90_TMA_LOAD_MULTICASTENS4_14ComposedLayoutINS4_7SwizzleILi3ELi4ELi3EEENS4_18smem_ptr_flag_bitsILi16EEENST_INS5_IJNSA_ILi8EEENSA_ILi64EEEEEENS5_IJS18_SB_EEEEEEEvNS4_8identityENS4_13SM90_TMA_LOADES1C_vS1D_EENS_8epilogue10collective6detail29Sm90TmaWarpSpecializedAdapterINS1H_15DefaultEpilogueISI_SJ_SJ_NS1G_6thread17LinearCombinationISI_Li1EffLNS1L_9ScaleType4KindE0ELNS_15FloatRoundStyleE2ESI_EENS1_15EpilogueDefaultEEEEEvvEEEEvNT_6ParamsE,"aw",@nobits
	.sectionflags	@""
	.align	16
	.zero		1024


//--------------------- .nv.shared.reserved.0     --------------------------
	.section	.nv.shared.reserved.0,"aw",@nobits
	.weak		__nv_reservedSMEM_offset_0_alias
	.size		__nv_reservedSMEM_offset_0_alias, 0, 0
	.other		__nv_reservedSMEM_offset_0_alias,@"STO_CUDA_RESERVED_SHARED STV_DEFAULT"
__nv_reservedSMEM_offset_0_alias:
	.zero		0


//--------------------- .nv.global                --------------------------
	.section	.nv.global,"aw",@nobits
.nv.global:
	.type		_ZN39_INTERNAL_d45a9ffc_4_k_cu_a30f6a57_31954cute1_E,@object
	.size		_ZN39_INTERNAL_d45a9ffc_4_k_cu_a30f6a57_31954cute1_E,(_ZN39_INTERNAL_d45a9ffc_4_k_cu_a30f6a57_31954cuda3std3__45__cpo6cbeginE - _ZN39_INTERNAL_d45a9ffc_4_k_cu_a30f6a57_31954cute1_E)
_ZN39_INTERNAL_d45a9ffc_4_k_cu_a30f6a57_31954cute1_E:
	.zero		1
	.type		_ZN39_INTERNAL_d45a9ffc_4_k_cu_a30f6a57_31954cuda3std3__45__cpo6cbeginE,@object
	.size		_ZN39_INTERNAL_d45a9ffc_4_k_cu_a30f6a57_31954cuda3std3__45__cpo6cbeginE,(_ZN39_INTERNAL_d45a9ffc_4_k_cu_a30f6a57_31954cuda3std3__48in_placeE - _ZN39_INTERNAL_d45a9ffc_4_k_cu_a30f6a57_31954cuda3std3__45__cpo6cbeginE)
_ZN39_INTERNAL_d45a9ffc_4_k_cu_a30f6a57_31954cuda3std3__45__cpo6cbeginE:
	.zero		1
	.type		_ZN39_INTERNAL_d45a9ffc_4_k_cu_a30f6a57_31954cuda3std3__48in_placeE,@object
	.size		_ZN39_INTERNAL_d45a9ffc_4_k_cu_a30f6a57_31954cuda3std3__48in_placeE,(_ZN39_INTERNAL_d45a9ffc_4_k_cu_a30f6a57_31954cuda3std6ranges3__45__cpo9iter_moveE - _ZN39_INTERNAL_d45a9ffc_4_k_cu_a30f6a57_31954cuda3std3__48in_placeE)
_ZN39_INTERNAL_d45a9ffc_4_k_cu_a30f6a57_31954cuda3std3__48in_placeE:
	.zero		1
	.type		_ZN39_INTERNAL_d45a9ffc_4_k_cu_a30f6a57_31954cuda3std6ranges3__45__cpo9iter_moveE,@object
	.size		_ZN39_INTERNAL_d45a9ffc_4_k_cu_a30f6a57_31954cuda3std6ranges3__45__cpo9iter_moveE,(_ZN39_INTERNAL_d45a9ffc_4_k_cu_a30f6a57_31954cuda3std3__45__cpo5beginE - _ZN39_INTERNAL_d45a9ffc_4_k_cu_a30f6a57_31954cuda3std6ranges3__45__cpo9iter_moveE)
_ZN39_INTERNAL_d45a9ffc_4_k_cu_a30f6a57_31954cuda3std6ranges3__45__cpo9iter_moveE:
	.zero		1
	.type		_ZN39_INTERNAL_d45a9ffc_4_k_cu_a30f6a57_31954cuda3std3__45__cpo5beginE,@object
	.size		_ZN39_INTERNAL_d45a9ffc_4_k_cu_a30f6a57_31954cuda3std3__45__cpo5beginE,(_ZN39_INTERNAL_d45a9ffc_4_k_cu_a30f6a57_31954cuda3std3__441_GLOBAL__N__d45a9ffc_4_k_cu_a30f6a57_31956ignoreE - _ZN39_INTERNAL_d45a9ffc_4_k_cu_a30f6a57_31954cuda3std3__45__cpo5beginE)
_ZN39_INTERNAL_d45a9ffc_4_k_cu_a30f6a57_31954cuda3std3__45__cpo5beginE:
	.zero		1
	.type		_ZN39_INTERNAL_d45a9ffc_4_k_cu_a30f6a57_31954cuda3std3__441_GLOBAL__N__d45a9ffc_4_k_cu_a30f6a57_31956ignoreE,@object
	.size		_ZN39_INTERNAL_d45a9ffc_4_k_cu_a30f6a57_31954cuda3std3__441_GLOBAL__N__d45a9ffc_4_k_cu_a30f6a57_31956ignoreE,(_ZN39_INTERNAL_d45a9ffc_4_k_cu_a30f6a57_31954cute7productE - _ZN39_INTERNAL_d45a9ffc_4_k_cu_a30f6a57_31954cuda3std3__441_GLOBAL__N__d45a9ffc_4_k_cu_a30f6a57_31956ignoreE)
_ZN39_INTERNAL_d45a9ffc_4_k_cu_a30f6a57_31954cuda3std3__441_GLOBAL__N__d45a9ffc_4_k_cu_a30f6a57_31956ignoreE:
	.zero		1
	.type		_ZN39_INTERNAL_d45a9ffc_4_k_cu_a30f6a57_31954cute7productE,@object
	.size		_ZN39_INTERNAL_d45a9ffc_4_k_cu_a30f6a57_31954cute7productE,(_ZN39_INTERNAL_d45a9ffc_4_k_cu_a30f6a57_31954cuda3std3__45__cpo3endE - _ZN39_INTERNAL_d45a9ffc_4_k_cu_a30f6a57_31954cute7productE)
_ZN39_INTERNAL_d45a9ffc_4_k_cu_a30f6a57_31954cute7productE:
	.zero		1
	.type		_ZN39_INTERNAL_d45a9ffc_4_k_cu_a30f6a57_31954cuda3std3__45__cpo3endE,@object
	.size		_ZN39_INTERNAL_d45a9ffc_4_k_cu_a30f6a57_31954cuda3std3__45__cpo3endE,(_ZN39_INTERNAL_d45a9ffc_4_k_cu_a30f6a57_31954cuda3std3__419piecewise_constructE - _ZN39_INTERNAL_d45a9ffc_4_k_cu_a30f6a57_31954cuda3std3__45__cpo3endE)
_ZN39_INTERNAL_d45a9ffc_4_k_cu_a30f6a57_31954cuda3std3__45__cpo3endE:
	.zero		1
	.type		_ZN39_INTERNAL_d45a9ffc_4_k_cu_a30f6a57_31954cuda3std3__419piecewise_constructE,@object
	.size		_ZN39_INTERNAL_d45a9ffc_4_k_cu_a30f6a57_31954cuda3std3__419piecewise_constructE,(_ZN39_INTERNAL_d45a9ffc_4_k_cu_a30f6a57_31954cuda3std3__45__cpo4cendE - _ZN39_INTERNAL_d45a9ffc_4_k_cu_a30f6a57_31954cuda3std3__419piecewise_constructE)
_ZN39_INTERNAL_d45a9ffc_4_k_cu_a30f6a57_31954cuda3std3__419piecewise_constructE:
	.zero		1
	.type		_ZN39_INTERNAL_d45a9ffc_4_k_cu_a30f6a57_31954cuda3std3__45__cpo4cendE,@object
	.size		_ZN39_INTERNAL_d45a9ffc_4_k_cu_a30f6a57_31954cuda3std3__45__cpo4cendE,(_ZN39_INTERNAL_d45a9ffc_4_k_cu_a30f6a57_31954cuda3std6ranges3__45__cpo4swapE - _ZN39_INTERNAL_d45a9ffc_4_k_cu_a30f6a57_31954cuda3std3__45__cpo4cendE)
_ZN39_INTERNAL_d45a9ffc_4_k_cu_a30f6a57_31954cuda3std3__45__cpo4cendE:
	.zero		1
	.type		_ZN39_INTERNAL_d45a9ffc_4_k_cu_a30f6a57_31954cuda3std6ranges3__45__cpo4swapE,@object
	.size		_ZN39_INTERNAL_d45a9ffc_4_k_cu_a30f6a57_31954cuda3std6ranges3__45__cpo4swapE,(.L_8 - _ZN39_INTERNAL_d45a9ffc_4_k_cu_a30f6a57_31954cuda3std6ranges3__45__cpo4swapE)
_ZN39_INTERNAL_d45a9ffc_4_k_cu_a30f6a57_31954cuda3std6ranges3__45__cpo4swapE:
	.zero		1
.L_8:


//--------------------- .nv.constant0._ZN7cutlass13device_kernelINS_4gemm6kernel13GemmUniversalIN4cute5tupleIJiiiiEEENS1_10collective13CollectiveMmaINS1_34MainloopSm90TmaGmmaWarpSpecializedILi5ENS5_IJNS4_1CILi1EEENSA_ILi2EEESB_EEENS1_35KernelTmaWarpSpecializedCooperativeEEENS5_IJNSA_ILi128EEESG_SG_EEENS_6half_tENS5_IJlSB_lEEESI_SJ_NS4_8TiledMMAINS4_8MMA_AtomIJNS4_4SM904GMMA26MMA_64x128x16_F32F16F16_SSILNSN_5MajorE0ELSP_0ELNSN_7ScaleInE1ELSQ_1EEEEEENS4_6LayoutINS5_IJSC_SB_SB_EEENS5_IJSB_NSA_ILi0EEESV_EEEEENS5_IJNS4_10UnderscoreESY_SY_EEEEENS4_23SM90_TMA_LOAD_MULTICASTENS4_14ComposedLayoutINS4_7SwizzleILi3ELi4ELi3EEENS4_18smem_ptr_flag_bitsILi16EEENST_INS5_IJNSA_ILi8EEENSA_ILi64EEEEEENS5_IJS18_SB_EEEEEEEvNS4_8identityENS4_13SM90_TMA_LOADES1C_vS1D_EENS_8epilogue10collective6detail29Sm90TmaWarpSpecializedAdapterINS1H_15DefaultEpilogueISI_SJ_SJ_NS1G_6thread17LinearCombinationISI_Li1EffLNS1L_9ScaleType4KindE0ELNS_15FloatRoundStyleE2ESI_EENS1_15EpilogueDefaultEEEEEvvEEEEvNT_6ParamsE --------------------------
	.section	.nv.constant0._ZN7cutlass13device_kernelINS_4gemm6kernel13GemmUniversalIN4cute5tupleIJiiiiEEENS1_10collective13CollectiveMmaINS1_34MainloopSm90TmaGmmaWarpSpecializedILi5ENS5_IJNS4_1CILi1EEENSA_ILi2EEESB_EEENS1_35KernelTmaWarpSpecializedCooperativeEEENS5_IJNSA_ILi128EEESG_SG_EEENS_6half_tENS5_IJlSB_lEEESI_SJ_NS4_8TiledMMAINS4_8MMA_AtomIJNS4_4SM904GMMA26MMA_64x128x16_F32F16F16_SSILNSN_5MajorE0ELSP_0ELNSN_7ScaleInE1ELSQ_1EEEEEENS4_6LayoutINS5_IJSC_SB_SB_EEENS5_IJSB_NSA_ILi0EEESV_EEEEENS5_IJNS4_10UnderscoreESY_SY_EEEEENS4_23SM90_TMA_LOAD_MULTICASTENS4_14ComposedLayoutINS4_7SwizzleILi3ELi4ELi3EEENS4_18smem_ptr_flag_bitsILi16EEENST_INS5_IJNSA_ILi8EEENSA_ILi64EEEEEENS5_IJS18_SB_EEEEEEEvNS4_8identityENS4_13SM90_TMA_LOADES1C_vS1D_EENS_8epilogue10collective6detail29Sm90TmaWarpSpecializedAdapterINS1H_15DefaultEpilogueISI_SJ_SJ_NS1G_6thread17LinearCombinationISI_Li1EffLNS1L_9ScaleType4KindE0ELNS_15FloatRoundStyleE2ESI_EENS1_15EpilogueDefaultEEEEEvvEEEEvNT_6ParamsE,"a",@progbits
	.sectionflags	@""
	.align	4
.nv.constant0._ZN7cutlass13device_kernelINS_4gemm6kernel13GemmUniversalIN4cute5tupleIJiiiiEEENS1_10collective13CollectiveMmaINS1_34MainloopSm90TmaGmmaWarpSpecializedILi5ENS5_IJNS4_1CILi1EEENSA_ILi2EEESB_EEENS1_35KernelTmaWarpSpecializedCooperativeEEENS5_IJNSA_ILi128EEESG_SG_EEENS_6half_tENS5_IJlSB_lEEESI_SJ_NS4_8TiledMMAINS4_8MMA_AtomIJNS4_4SM904GMMA26MMA_64x128x16_F32F16F16_SSILNSN_5MajorE0ELSP_0ELNSN_7ScaleInE1ELSQ_1EEEEEENS4_6LayoutINS5_IJSC_SB_SB_EEENS5_IJSB_NSA_ILi0EEESV_EEEEENS5_IJNS4_10UnderscoreESY_SY_EEEEENS4_23SM90_TMA_LOAD_MULTICASTENS4_14ComposedLayoutINS4_7SwizzleILi3ELi4ELi3EEENS4_18smem_ptr_flag_bitsILi16EEENST_INS5_IJNSA_ILi8EEENSA_ILi64EEEEEENS5_IJS18_SB_EEEEEEEvNS4_8identityENS4_13SM90_TMA_LOADES1C_vS1D_EENS_8epilogue10collective6detail29Sm90TmaWarpSpecializedAdapterINS1H_15DefaultEpilogueISI_SJ_SJ_NS1G_6thread17LinearCombinationISI_Li1EffLNS1L_9ScaleType4KindE0ELNS_15FloatRoundStyleE2ESI_EENS1_15EpilogueDefaultEEEEEvvEEEEvNT_6ParamsE:
	.zero		1664


//--------------------- SYMBOLS --------------------------

	.type		.nv.reservedSmem.offset0,@object
	.size		.nv.reservedSmem.offset0,0x4
	.type		__assertfail,@function
